	.target	sm_100a

	.elftype	@"ET_EXEC"


//--------------------- .note.nv.tkinfo           --------------------------
	.section	.note.nv.tkinfo,"",@"SHT_NOTE"
	.sectionflags	@"SHF_NOTE_NV_TKINFO"
	.tkinfo
        /*0018*/ 	.word	0x00000002
        /*0030*/ 	.string	""
        /*0030*/ 	.string	"ptxas"
        /*0030*/ 	.string	"Cuda compilation tools, release 13.0, V13.0.88"
        /*0030*/ 	.string	"Build cuda_13.0.r13.0/compiler.36424714_0"
        /*0030*/ 	.string	"-arch sm_100a -m 64 "



//--------------------- .note.nv.cuinfo           --------------------------
	.section	.note.nv.cuinfo,"",@"SHT_NOTE"
	.sectionflags	@"SHF_NOTE_NV_CUINFO"
        /*0018*/ 	.short	0x0002
        /*001a*/ 	.short	0x0064
        /*001c*/ 	.short	0x0082
	.zero		2


//--------------------- .nv.info                  --------------------------
	.section	.nv.info,"",@"SHT_CUDA_INFO"
	.align	4


	//----- nvinfo : EIATTR_REGCOUNT
	.align		4
        /*0000*/ 	.byte	0x04, 0x2f
        /*0002*/ 	.short	(.L_19 - .L_18)
	.align		4
.L_18:
        /*0004*/ 	.word	index@(_ZN7cutlass13device_kernelINS_4gemm6kernel13GemmUniversalIN4cute5tupleIJiiiiEEENS1_10collective13CollectiveMmaINS1_35MainloopSm100TmaUmmaWarpSpecializedILi71ELi2ELi4ENS5_IJNS4_1CILi2EEENSA_ILi1EEESC_EEEEENS5_IJNSA_ILi128EEENSA_ILi64EEENSA_ILi16EEEEEENS_6half_tENS5_IJlSC_lEEESJ_SK_NS4_8TiledMMAINS4_8MMA_AtomIJNS4_26SM100_MMA_F16BF16_2x1SM_SSISJ_SJ_fLi128ELi64ELNS4_4UMMA5MajorE0ELSP_0ELNSO_7ScaleInE0ELSQ_0EEEEEENS4_6LayoutINS5_IJSC_SC_SC_EEENS5_IJNSA_ILi0EEESV_SV_EEEEENS5_IJNS4_10UnderscoreESY_SY_EEEEENS4_18SM100_TMA_2SM_LOADENS4_14ComposedLayoutINS4_7SwizzleILi1ELi4ELi3EEENS4_18smem_ptr_flag_bitsILi16EEENST_INS5_IJNSA_ILi8EEESH_EEENS5_IJSH_SC_EEEEEEEvNS4_8identityES11_S1B_vS1C_EENS_8epilogue10collective18CollectiveEpilogueINS1E_23Sm100TmaWarpSpecializedILi3ELi2ELi16ELb1ELb0EEEJNS5_IJSG_SG_SH_EEENS5_IJNST_ISG_SC_EENST_INS5_IJSH_SB_EEENS5_IJSC_NSA_ILi32EEEEEEEEEEESJ_SK_SJ_SK_NS1E_6fusion15FusionCallbacksIS1I_NS1Q_17LinearCombinationISJ_fSJ_fLNS_15FloatRoundStyleE2EEES1J_S1P_JEEENS4_5SM1004TMEM4LOAD26SM100_TMEM_LOAD_32dp32b16xENS4_13SM90_TMA_LOADES1B_NS4_39AutoVectorizingCopyWithAssumedAlignmentILi128EEENS4_14SM90_TMA_STOREES1B_S22_S22_EEEvvEEEEvNT_6ParamsE)
        /*0008*/ 	.word	0x00000059


	//----- nvinfo : EIATTR_FRAME_SIZE
	.align		4
.L_19:
        /*000c*/ 	.byte	0x04, 0x11
        /*000e*/ 	.short	(.L_21 - .L_20)
	.align		4
.L_20:
        /*0010*/ 	.word	index@($__internal_2_$__cuda_sm10x_tcgen05_guardrail_trap_unallocated_columns_being_dealloced)
        /*0014*/ 	.word	0x00000000


	//----- nvinfo : EIATTR_FRAME_SIZE
	.align		4
.L_21:
        /*0018*/ 	.byte	0x04, 0x11
        /*001a*/ 	.short	(.L_23 - .L_22)
	.align		4
.L_22:
        /*001c*/ 	.word	index@($__internal_1_$__cuda_sm10x_tcgen05_guardrail_trap_phase_invalid_during_alloc)
        /*0020*/ 	.word	0x00000000


	//----- nvinfo : EIATTR_FRAME_SIZE
	.align		4
.L_23:
        /*0024*/ 	.byte	0x04, 0x11
        /*0026*/ 	.short	(.L_25 - .L_24)
	.align		4
.L_24:
        /*0028*/ 	.word	index@($__internal_0_$__cuda_sm10x_tcgen05_guardrail_trap_col_being_dealloced_not_returned_by_alloc)
        /*002c*/ 	.word	0x00000000


	//----- nvinfo : EIATTR_FRAME_SIZE
	.align		4
.L_25:
        /*0030*/ 	.byte	0x04, 0x11
        /*0032*/ 	.short	(.L_27 - .L_26)
	.align		4
.L_26:
        /*0034*/ 	.word	index@(_ZN7cutlass13device_kernelINS_4gemm6kernel13GemmUniversalIN4cute5tupleIJiiiiEEENS1_10collective13CollectiveMmaINS1_35MainloopSm100TmaUmmaWarpSpecializedILi71ELi2ELi4ENS5_IJNS4_1CILi2EEENSA_ILi1EEESC_EEEEENS5_IJNSA_ILi128EEENSA_ILi64EEENSA_ILi16EEEEEENS_6half_tENS5_IJlSC_lEEESJ_SK_NS4_8TiledMMAINS4_8MMA_AtomIJNS4_26SM100_MMA_F16BF16_2x1SM_SSISJ_SJ_fLi128ELi64ELNS4_4UMMA5MajorE0ELSP_0ELNSO_7ScaleInE0ELSQ_0EEEEEENS4_6LayoutINS5_IJSC_SC_SC_EEENS5_IJNSA_ILi0EEESV_SV_EEEEENS5_IJNS4_10UnderscoreESY_SY_EEEEENS4_18SM100_TMA_2SM_LOADENS4_14ComposedLayoutINS4_7SwizzleILi1ELi4ELi3EEENS4_18smem_ptr_flag_bitsILi16EEENST_INS5_IJNSA_ILi8EEESH_EEENS5_IJSH_SC_EEEEEEEvNS4_8identityES11_S1B_vS1C_EENS_8epilogue10collective18CollectiveEpilogueINS1E_23Sm100TmaWarpSpecializedILi3ELi2ELi16ELb1ELb0EEEJNS5_IJSG_SG_SH_EEENS5_IJNST_ISG_SC_EENST_INS5_IJSH_SB_EEENS5_IJSC_NSA_ILi32EEEEEEEEEEESJ_SK_SJ_SK_NS1E_6fusion15FusionCallbacksIS1I_NS1Q_17LinearCombinationISJ_fSJ_fLNS_15FloatRoundStyleE2EEES1J_S1P_JEEENS4_5SM1004TMEM4LOAD26SM100_TMEM_LOAD_32dp32b16xENS4_13SM90_TMA_LOADES1B_NS4_39AutoVectorizingCopyWithAssumedAlignmentILi128EEENS4_14SM90_TMA_STOREES1B_S22_S22_EEEvvEEEEvNT_6ParamsE)
        /*0038*/ 	.word	0x00000000


	//----- nvinfo : EIATTR_MIN_STACK_SIZE
	.align		4
.L_27:
        /*003c*/ 	.byte	0x04, 0x12
        /*003e*/ 	.short	(.L_29 - .L_28)
	.align		4
.L_28:
        /*0040*/ 	.word	index@(_ZN7cutlass13device_kernelINS_4gemm6kernel13GemmUniversalIN4cute5tupleIJiiiiEEENS1_10collective13CollectiveMmaINS1_35MainloopSm100TmaUmmaWarpSpecializedILi71ELi2ELi4ENS5_IJNS4_1CILi2EEENSA_ILi1EEESC_EEEEENS5_IJNSA_ILi128EEENSA_ILi64EEENSA_ILi16EEEEEENS_6half_tENS5_IJlSC_lEEESJ_SK_NS4_8TiledMMAINS4_8MMA_AtomIJNS4_26SM100_MMA_F16BF16_2x1SM_SSISJ_SJ_fLi128ELi64ELNS4_4UMMA5MajorE0ELSP_0ELNSO_7ScaleInE0ELSQ_0EEEEEENS4_6LayoutINS5_IJSC_SC_SC_EEENS5_IJNSA_ILi0EEESV_SV_EEEEENS5_IJNS4_10UnderscoreESY_SY_EEEEENS4_18SM100_TMA_2SM_LOADENS4_14ComposedLayoutINS4_7SwizzleILi1ELi4ELi3EEENS4_18smem_ptr_flag_bitsILi16EEENST_INS5_IJNSA_ILi8EEESH_EEENS5_IJSH_SC_EEEEEEEvNS4_8identityES11_S1B_vS1C_EENS_8epilogue10collective18CollectiveEpilogueINS1E_23Sm100TmaWarpSpecializedILi3ELi2ELi16ELb1ELb0EEEJNS5_IJSG_SG_SH_EEENS5_IJNST_ISG_SC_EENST_INS5_IJSH_SB_EEENS5_IJSC_NSA_ILi32EEEEEEEEEEESJ_SK_SJ_SK_NS1E_6fusion15FusionCallbacksIS1I_NS1Q_17LinearCombinationISJ_fSJ_fLNS_15FloatRoundStyleE2EEES1J_S1P_JEEENS4_5SM1004TMEM4LOAD26SM100_TMEM_LOAD_32dp32b16xENS4_13SM90_TMA_LOADES1B_NS4_39AutoVectorizingCopyWithAssumedAlignmentILi128EEENS4_14SM90_TMA_STOREES1B_S22_S22_EEEvvEEEEvNT_6ParamsE)
        /*0044*/ 	.word	0x00000000
.L_29:


//--------------------- .nv.compat                --------------------------
	.section	.nv.compat,"",@"SHT_CUDA_COMPAT_INFO"
	.align	4
        /*0000*/ 	.byte	0x02, 0x09, 0x01, 0x00, 0x02, 0x02, 0x02, 0x00, 0x02, 0x05, 0x05, 0x00, 0x03, 0x07, 0x01, 0x01
        /*0010*/ 	.byte	0x02, 0x03, 0x01, 0x00, 0x02, 0x06, 0x01, 0x00, 0x04, 0x0b, 0x08, 0x00, 0x09, 0x00, 0x00, 0x00
        /*0020*/ 	.byte	0x00, 0x00, 0x00, 0x00


//--------------------- .nv.info._ZN7cutlass13device_kernelINS_4gemm6kernel13GemmUniversalIN4cute5tupleIJiiiiEEENS1_10collective13CollectiveMmaINS1_35MainloopSm100TmaUmmaWarpSpecializedILi71ELi2ELi4ENS5_IJNS4_1CILi2EEENSA_ILi1EEESC_EEEEENS5_IJNSA_ILi128EEENSA_ILi64EEENSA_ILi16EEEEEENS_6half_tENS5_IJlSC_lEEESJ_SK_NS4_8TiledMMAINS4_8MMA_AtomIJNS4_26SM100_MMA_F16BF16_2x1SM_SSISJ_SJ_fLi128ELi64ELNS4_4UMMA5MajorE0ELSP_0ELNSO_7ScaleInE0ELSQ_0EEEEEENS4_6LayoutINS5_IJSC_SC_SC_EEENS5_IJNSA_ILi0EEESV_SV_EEEEENS5_IJNS4_10UnderscoreESY_SY_EEEEENS4_18SM100_TMA_2SM_LOADENS4_14ComposedLayoutINS4_7SwizzleILi1ELi4ELi3EEENS4_18smem_ptr_flag_bitsILi16EEENST_INS5_IJNSA_ILi8EEESH_EEENS5_IJSH_SC_EEEEEEEvNS4_8identityES11_S1B_vS1C_EENS_8epilogue10collective18CollectiveEpilogueINS1E_23Sm100TmaWarpSpecializedILi3ELi2ELi16ELb1ELb0EEEJNS5_IJSG_SG_SH_EEENS5_IJNST_ISG_SC_EENST_INS5_IJSH_SB_EEENS5_IJSC_NSA_ILi32EEEEEEEEEEESJ_SK_SJ_SK_NS1E_6fusion15FusionCallbacksIS1I_NS1Q_17LinearCombinationISJ_fSJ_fLNS_15FloatRoundStyleE2EEES1J_S1P_JEEENS4_5SM1004TMEM4LOAD26SM100_TMEM_LOAD_32dp32b16xENS4_13SM90_TMA_LOADES1B_NS4_39AutoVectorizingCopyWithAssumedAlignmentILi128EEENS4_14SM90_TMA_STOREES1B_S22_S22_EEEvvEEEEvNT_6ParamsE --------------------------
	.section	.nv.info._ZN7cutlass13device_kernelINS_4gemm6kernel13GemmUniversalIN4cute5tupleIJiiiiEEENS1_10collective13CollectiveMmaINS1_35MainloopSm100TmaUmmaWarpSpecializedILi71ELi2ELi4ENS5_IJNS4_1CILi2EEENSA_ILi1EEESC_EEEEENS5_IJNSA_ILi128EEENSA_ILi64EEENSA_ILi16EEEEEENS_6half_tENS5_IJlSC_lEEESJ_SK_NS4_8TiledMMAINS4_8MMA_AtomIJNS4_26SM100_MMA_F16BF16_2x1SM_SSISJ_SJ_fLi128ELi64ELNS4_4UMMA5MajorE0ELSP_0ELNSO_7ScaleInE0ELSQ_0EEEEEENS4_6LayoutINS5_IJSC_SC_SC_EEENS5_IJNSA_ILi0EEESV_SV_EEEEENS5_IJNS4_10UnderscoreESY_SY_EEEEENS4_18SM100_TMA_2SM_LOADENS4_14ComposedLayoutINS4_7SwizzleILi1ELi4ELi3EEENS4_18smem_ptr_flag_bitsILi16EEENST_INS5_IJNSA_ILi8EEESH_EEENS5_IJSH_SC_EEEEEEEvNS4_8identityES11_S1B_vS1C_EENS_8epilogue10collective18CollectiveEpilogueINS1E_23Sm100TmaWarpSpecializedILi3ELi2ELi16ELb1ELb0EEEJNS5_IJSG_SG_SH_EEENS5_IJNST_ISG_SC_EENST_INS5_IJSH_SB_EEENS5_IJSC_NSA_ILi32EEEEEEEEEEESJ_SK_SJ_SK_NS1E_6fusion15FusionCallbacksIS1I_NS1Q_17LinearCombinationISJ_fSJ_fLNS_15FloatRoundStyleE2EEES1J_S1P_JEEENS4_5SM1004TMEM4LOAD26SM100_TMEM_LOAD_32dp32b16xENS4_13SM90_TMA_LOADES1B_NS4_39AutoVectorizingCopyWithAssumedAlignmentILi128EEENS4_14SM90_TMA_STOREES1B_S22_S22_EEEvvEEEEvNT_6ParamsE,"",@"SHT_CUDA_INFO"
	.sectionflags	@""
	.align	4


	//----- nvinfo : EIATTR_CUDA_API_VERSION
	.align		4
        /*0000*/ 	.byte	0x04, 0x37
        /*0002*/ 	.short	(.L_31 - .L_30)
.L_30:
        /*0004*/ 	.word	0x00000082


	//----- nvinfo : EIATTR_KPARAM_INFO
	.align		4
.L_31:
        /*0008*/ 	.byte	0x04, 0x17
        /*000a*/ 	.short	(.L_33 - .L_32)
.L_32:
        /*000c*/ 	.word	0x00000000
        /*0010*/ 	.short	0x0000
        /*0012*/ 	.short	0x0000
        /*0014*/ 	.byte	0x00, 0xf0, 0x01, 0x20


	//----- nvinfo : EIATTR_AT_ENTRY_FRAGMENTS
	.align		4
.L_33:
        /*0018*/ 	.byte	0x04, 0x4f
        /*001a*/ 	.short	(.L_35 - .L_34)


	//   ....[0]....
.L_34:
        /*001c*/ 	.word	0x00000007


	//----- nvinfo : EIATTR_RESERVED_SMEM_USED
	.align		4
.L_35:
        /*0020*/ 	.byte	0x01, 0x41
	.zero		2


	//----- nvinfo : EIATTR_SPARSE_MMA_MASK
	.align		4
        /*0024*/ 	.byte	0x03, 0x50
        /*0026*/ 	.short	0x0000


	//----- nvinfo : EIATTR_TCGEN05_2CTA_USED
	.align		4
        /*0028*/ 	.byte	0x01, 0x52
	.zero		2


	//----- nvinfo : EIATTR_MAXREG_COUNT
	.align		4
        /*002c*/ 	.byte	0x03, 0x1b
        /*002e*/ 	.short	0x00ff


	//----- nvinfo : EIATTR_NUM_BARRIERS
	.align		4
        /*0030*/ 	.byte	0x02, 0x4c
        /*0032*/ 	.byte	0x07
	.zero		1


	//----- nvinfo : EIATTR_EXTERNS
	.align		4
        /*0034*/ 	.byte	0x04, 0x0f
        /*0036*/ 	.short	(.L_37 - .L_36)


	//   ....[0]....
	.align		4
.L_36:
        /*0038*/ 	.word	index@(__assertfail)


	//----- nvinfo : EIATTR_MERCURY_ISA_VERSION
	.align		4
.L_37:
        /*003c*/ 	.byte	0x03, 0x5f
        /*003e*/ 	.short	0x0101


	//----- nvinfo : EIATTR_INT_WARP_WIDE_INSTR_OFFSETS
	.align		4
        /*0040*/ 	.byte	0x04, 0x31
        /*0042*/ 	.short	(.L_39 - .L_38)


	//   ....[0]....
.L_38:
        /*0044*/ 	.word	0x00001580


	//   ....[1]....
        /*0048*/ 	.word	0x00001620


	//   ....[2]....
        /*004c*/ 	.word	0x00002990


	//   ....[3]....
        /*0050*/ 	.word	0x00004780


	//   ....[4]....
        /*0054*/ 	.word	0x000047a0


	//   ....[5]....
        /*0058*/ 	.word	0x000047d0


	//   ....[6]....
        /*005c*/ 	.word	0x000050e0


	//   ....[7]....
        /*0060*/ 	.word	0x00005150


	//   ....[8]....
        /*0064*/ 	.word	0x00005260


	//   ....[9]....
        /*0068*/ 	.word	0x00005430


	//   ....[10]....
        /*006c*/ 	.word	0x000054e0


	//   ....[11]....
        /*0070*/ 	.word	0x00005600


	//----- nvinfo : EIATTR_COOP_GROUP_MASK_REGIDS
	.align		4
.L_39:
        /*0074*/ 	.byte	0x04, 0x29
        /*0076*/ 	.short	(.L_41 - .L_40)


	//   ....[0]....
.L_40:
        /*0078*/ 	.word	0xffffffff


	//   ....[1]....
        /*007c*/ 	.word	0xffffffff


	//   ....[2]....
        /*0080*/ 	.word	0xffffffff


	//   ....[3]....
        /*0084*/ 	.word	0xffffffff


	//   ....[4]....
        /*0088*/ 	.word	0xffffffff


	//   ....[5]....
        /*008c*/ 	.word	0xffffffff


	//   ....[6]....
        /*0090*/ 	.word	0xffffffff


	//   ....[7]....
        /*0094*/ 	.word	0xffffffff


	//   ....[8]....
        /*0098*/ 	.word	0xffffffff


	//   ....[9]....
        /*009c*/ 	.word	0xffffffff


	//   ....[10]....
        /*00a0*/ 	.word	0xffffffff


	//   ....[11]....
        /*00a4*/ 	.word	0xffffffff


	//   ....[12]....
        /*00a8*/ 	.word	0xffffffff


	//   ....[13]....
        /*00ac*/ 	.word	0xffffffff


	//----- nvinfo : EIATTR_COOP_GROUP_INSTR_OFFSETS
	.align		4
.L_41:
        /*00b0*/ 	.byte	0x04, 0x28
        /*00b2*/ 	.short	(.L_43 - .L_42)


	//   ....[0]....
.L_42:
        /*00b4*/ 	.word	0x000000c0


	//   ....[1]....
        /*00b8*/ 	.word	0x00000500


	//   ....[2]....
        /*00bc*/ 	.word	0x00000f10


	//   ....[3]....
        /*00c0*/ 	.word	0x00001080


	//   ....[4]....
        /*00c4*/ 	.word	0x00001170


	//   ....[5]....
        /*00c8*/ 	.word	0x000012d0


	//   ....[6]....
        /*00cc*/ 	.word	0x00001460


	//   ....[7]....
        /*00d0*/ 	.word	0x000016a0


	//   ....[8]....
        /*00d4*/ 	.word	0x00002870


	//   ....[9]....
        /*00d8*/ 	.word	0x000036b0


	//   ....[10]....
        /*00dc*/ 	.word	0x00003b80


	//   ....[11]....
        /*00e0*/ 	.word	0x00003bb0


	//   ....[12]....
        /*00e4*/ 	.word	0x00004680


	//   ....[13]....
        /*00e8*/ 	.word	0x00004890


	//----- nvinfo : EIATTR_VRC_CTA_INIT_COUNT
	.align		4
.L_43:
        /*00ec*/ 	.byte	0x02, 0x4a
        /*00ee*/ 	.byte	0x80
	.zero		1


	//----- nvinfo : EIATTR_SYSCALL_OFFSETS
	.align		4
        /*00f0*/ 	.byte	0x04, 0x46
        /*00f2*/ 	.short	(.L_45 - .L_44)


	//   ....[0]....
.L_44:
        /*00f4*/ 	.word	0x00006190


	//   ....[1]....
        /*00f8*/ 	.word	0x00006280


	//   ....[2]....
        /*00fc*/ 	.word	0x00006a40


	//   ....[3]....
        /*0100*/ 	.word	0x000073c0


	//----- nvinfo : EIATTR_MBARRIER_INSTR_OFFSETS
	.align		4
.L_45:
        /*0104*/ 	.byte	0x04, 0x39
        /*0106*/ 	.short	(.L_47 - .L_46)


	//   ....[0]....
.L_46:
        /*0108*/ 	.word	0x00000610
        /*010c*/ 	.word	0x000000ff
        /*0110*/ 	.word	0x00000000
        /*0114*/ 	.short	0x0100
        /*0116*/ 	.byte	0x08
	.zero		1


	//   ....[1]....
        /*0118*/ 	.word	0x00000620
        /*011c*/ 	.word	0x000000ff
        /*0120*/ 	.word	0x00000238
        /*0124*/ 	.short	0x0100
        /*0126*/ 	.byte	0x08
	.zero		1


	//   ....[2]....
        /*0128*/ 	.word	0x00000630
        /*012c*/ 	.word	0x000000ff
        /*0130*/ 	.word	0x00000008
        /*0134*/ 	.short	0x0100
        /*0136*/ 	.byte	0x08
	.zero		1


	//   ....[3]....
        /*0138*/ 	.word	0x00000640
        /*013c*/ 	.word	0x000000ff
        /*0140*/ 	.word	0x00000240
        /*0144*/ 	.short	0x0100
        /*0146*/ 	.byte	0x08
	.zero		1


	//   ....[4]....
        /*0148*/ 	.word	0x00000650
        /*014c*/ 	.word	0x000000ff
        /*0150*/ 	.word	0x00000010
        /*0154*/ 	.short	0x0100
        /*0156*/ 	.byte	0x08
	.zero		1


	//   ....[5]....
        /*0158*/ 	.word	0x00000660
        /*015c*/ 	.word	0x000000ff
        /*0160*/ 	.word	0x00000248
        /*0164*/ 	.short	0x0100
        /*0166*/ 	.byte	0x08
	.zero		1


	//   ....[6]....
        /*0168*/ 	.word	0x00000670
        /*016c*/ 	.word	0x000000ff
        /*0170*/ 	.word	0x00000018
        /*0174*/ 	.short	0x0100
        /*0176*/ 	.byte	0x08
	.zero		1


	//   ....[7]....
        /*0178*/ 	.word	0x00000680
        /*017c*/ 	.word	0x000000ff
        /*0180*/ 	.word	0x00000250
        /*0184*/ 	.short	0x0100
        /*0186*/ 	.byte	0x08
	.zero		1


	//   ....[8]....
        /*0188*/ 	.word	0x00000690
        /*018c*/ 	.word	0x000000ff
        /*0190*/ 	.word	0x00000020
        /*0194*/ 	.short	0x0100
        /*0196*/ 	.byte	0x08
	.zero		1


	//   ....[9]....
        /*0198*/ 	.word	0x000006a0
        /*019c*/ 	.word	0x000000ff
        /*01a0*/ 	.word	0x00000258
        /*01a4*/ 	.short	0x0100
        /*01a6*/ 	.byte	0x08
	.zero		1


	//   ....[10]....
        /*01a8*/ 	.word	0x000006b0
        /*01ac*/ 	.word	0x000000ff
        /*01b0*/ 	.word	0x00000028
        /*01b4*/ 	.short	0x0100
        /*01b6*/ 	.byte	0x08
	.zero		1


	//   ....[11]....
        /*01b8*/ 	.word	0x000006c0
        /*01bc*/ 	.word	0x000000ff
        /*01c0*/ 	.word	0x00000260
        /*01c4*/ 	.short	0x0100
        /*01c6*/ 	.byte	0x08
	.zero		1


	//   ....[12]....
        /*01c8*/ 	.word	0x000006d0
        /*01cc*/ 	.word	0x000000ff
        /*01d0*/ 	.word	0x00000030
        /*01d4*/ 	.short	0x0100
        /*01d6*/ 	.byte	0x08
	.zero		1


	//   ....[13]....
        /*01d8*/ 	.word	0x000006e0
        /*01dc*/ 	.word	0x000000ff
        /*01e0*/ 	.word	0x00000268
        /*01e4*/ 	.short	0x0100
        /*01e6*/ 	.byte	0x08
	.zero		1


	//   ....[14]....
        /*01e8*/ 	.word	0x000006f0
        /*01ec*/ 	.word	0x000000ff
        /*01f0*/ 	.word	0x00000038
        /*01f4*/ 	.short	0x0100
        /*01f6*/ 	.byte	0x08
	.zero		1


	//   ....[15]....
        /*01f8*/ 	.word	0x00000700
        /*01fc*/ 	.word	0x000000ff
        /*0200*/ 	.word	0x00000270
        /*0204*/ 	.short	0x0100
        /*0206*/ 	.byte	0x08
	.zero		1


	//   ....[16]....
        /*0208*/ 	.word	0x00000710
        /*020c*/ 	.word	0x000000ff
        /*0210*/ 	.word	0x00000040
        /*0214*/ 	.short	0x0100
        /*0216*/ 	.byte	0x08
	.zero		1


	//   ....[17]....
        /*0218*/ 	.word	0x00000720
        /*021c*/ 	.word	0x000000ff
        /*0220*/ 	.word	0x00000278
        /*0224*/ 	.short	0x0100
        /*0226*/ 	.byte	0x08
	.zero		1


	//   ....[18]....
        /*0228*/ 	.word	0x00000730
        /*022c*/ 	.word	0x000000ff
        /*0230*/ 	.word	0x00000048
        /*0234*/ 	.short	0x0100
        /*0236*/ 	.byte	0x08
	.zero		1


	//   ....[19]....
        /*0238*/ 	.word	0x00000740
        /*023c*/ 	.word	0x000000ff
        /*0240*/ 	.word	0x00000280
        /*0244*/ 	.short	0x0100
        /*0246*/ 	.byte	0x08
	.zero		1


	//   ....[20]....
        /*0248*/ 	.word	0x00000750
        /*024c*/ 	.word	0x000000ff
        /*0250*/ 	.word	0x00000050
        /*0254*/ 	.short	0x0100
        /*0256*/ 	.byte	0x08
	.zero		1


	//   ....[21]....
        /*0258*/ 	.word	0x00000760
        /*025c*/ 	.word	0x000000ff
        /*0260*/ 	.word	0x00000288
        /*0264*/ 	.short	0x0100
        /*0266*/ 	.byte	0x08
	.zero		1


	//   ....[22]....
        /*0268*/ 	.word	0x00000770
        /*026c*/ 	.word	0x000000ff
        /*0270*/ 	.word	0x00000058
        /*0274*/ 	.short	0x0100
        /*0276*/ 	.byte	0x08
	.zero		1


	//   ....[23]....
        /*0278*/ 	.word	0x00000780
        /*027c*/ 	.word	0x000000ff
        /*0280*/ 	.word	0x00000290
        /*0284*/ 	.short	0x0100
        /*0286*/ 	.byte	0x08
	.zero		1


	//   ....[24]....
        /*0288*/ 	.word	0x00000790
        /*028c*/ 	.word	0x000000ff
        /*0290*/ 	.word	0x00000060
        /*0294*/ 	.short	0x0100
        /*0296*/ 	.byte	0x08
	.zero		1


	//   ....[25]....
        /*0298*/ 	.word	0x000007a0
        /*029c*/ 	.word	0x000000ff
        /*02a0*/ 	.word	0x00000298
        /*02a4*/ 	.short	0x0100
        /*02a6*/ 	.byte	0x08
	.zero		1


	//   ....[26]....
        /*02a8*/ 	.word	0x000007b0
        /*02ac*/ 	.word	0x000000ff
        /*02b0*/ 	.word	0x00000068
        /*02b4*/ 	.short	0x0100
        /*02b6*/ 	.byte	0x08
	.zero		1


	//   ....[27]....
        /*02b8*/ 	.word	0x000007c0
        /*02bc*/ 	.word	0x000000ff
        /*02c0*/ 	.word	0x000002a0
        /*02c4*/ 	.short	0x0100
        /*02c6*/ 	.byte	0x08
	.zero		1


	//   ....[28]....
        /*02c8*/ 	.word	0x000007d0
        /*02cc*/ 	.word	0x000000ff
        /*02d0*/ 	.word	0x00000070
        /*02d4*/ 	.short	0x0100
        /*02d6*/ 	.byte	0x08
	.zero		1


	//   ....[29]....
        /*02d8*/ 	.word	0x000007e0
        /*02dc*/ 	.word	0x000000ff
        /*02e0*/ 	.word	0x000002a8
        /*02e4*/ 	.short	0x0100
        /*02e6*/ 	.byte	0x08
	.zero		1


	//   ....[30]....
        /*02e8*/ 	.word	0x000007f0
        /*02ec*/ 	.word	0x000000ff
        /*02f0*/ 	.word	0x00000078
        /*02f4*/ 	.short	0x0100
        /*02f6*/ 	.byte	0x08
	.zero		1


	//   ....[31]....
        /*02f8*/ 	.word	0x00000800
        /*02fc*/ 	.word	0x000000ff
        /*0300*/ 	.word	0x000002b0
        /*0304*/ 	.short	0x0100
        /*0306*/ 	.byte	0x08
	.zero		1


	//   ....[32]....
        /*0308*/ 	.word	0x00000810
        /*030c*/ 	.word	0x000000ff
        /*0310*/ 	.word	0x00000080
        /*0314*/ 	.short	0x0100
        /*0316*/ 	.byte	0x08
	.zero		1


	//   ....[33]....
        /*0318*/ 	.word	0x00000820
        /*031c*/ 	.word	0x000000ff
        /*0320*/ 	.word	0x000002b8
        /*0324*/ 	.short	0x0100
        /*0326*/ 	.byte	0x08
	.zero		1


	//   ....[34]....
        /*0328*/ 	.word	0x00000830
        /*032c*/ 	.word	0x000000ff
        /*0330*/ 	.word	0x00000088
        /*0334*/ 	.short	0x0100
        /*0336*/ 	.byte	0x08
	.zero		1


	//   ....[35]....
        /*0338*/ 	.word	0x00000840
        /*033c*/ 	.word	0x000000ff
        /*0340*/ 	.word	0x000002c0
        /*0344*/ 	.short	0x0100
        /*0346*/ 	.byte	0x08
	.zero		1


	//   ....[36]....
        /*0348*/ 	.word	0x00000850
        /*034c*/ 	.word	0x000000ff
        /*0350*/ 	.word	0x00000090
        /*0354*/ 	.short	0x0100
        /*0356*/ 	.byte	0x08
	.zero		1


	//   ....[37]....
        /*0358*/ 	.word	0x00000860
        /*035c*/ 	.word	0x000000ff
        /*0360*/ 	.word	0x000002c8
        /*0364*/ 	.short	0x0100
        /*0366*/ 	.byte	0x08
	.zero		1


	//   ....[38]....
        /*0368*/ 	.word	0x00000870
        /*036c*/ 	.word	0x000000ff
        /*0370*/ 	.word	0x00000098
        /*0374*/ 	.short	0x0100
        /*0376*/ 	.byte	0x08
	.zero		1


	//   ....[39]....
        /*0378*/ 	.word	0x00000880
        /*037c*/ 	.word	0x000000ff
        /*0380*/ 	.word	0x000002d0
        /*0384*/ 	.short	0x0100
        /*0386*/ 	.byte	0x08
	.zero		1


	//   ....[40]....
        /*0388*/ 	.word	0x00000890
        /*038c*/ 	.word	0x000000ff
        /*0390*/ 	.word	0x000000a0
        /*0394*/ 	.short	0x0100
        /*0396*/ 	.byte	0x08
	.zero		1


	//   ....[41]....
        /*0398*/ 	.word	0x000008a0
        /*039c*/ 	.word	0x000000ff
        /*03a0*/ 	.word	0x000002d8
        /*03a4*/ 	.short	0x0100
        /*03a6*/ 	.byte	0x08
	.zero		1


	//   ....[42]....
        /*03a8*/ 	.word	0x000008b0
        /*03ac*/ 	.word	0x000000ff
        /*03b0*/ 	.word	0x000000a8
        /*03b4*/ 	.short	0x0100
        /*03b6*/ 	.byte	0x08
	.zero		1


	//   ....[43]....
        /*03b8*/ 	.word	0x000008c0
        /*03bc*/ 	.word	0x000000ff
        /*03c0*/ 	.word	0x000002e0
        /*03c4*/ 	.short	0x0100
        /*03c6*/ 	.byte	0x08
	.zero		1


	//   ....[44]....
        /*03c8*/ 	.word	0x000008d0
        /*03cc*/ 	.word	0x000000ff
        /*03d0*/ 	.word	0x000000b0
        /*03d4*/ 	.short	0x0100
        /*03d6*/ 	.byte	0x08
	.zero		1


	//   ....[45]....
        /*03d8*/ 	.word	0x000008e0
        /*03dc*/ 	.word	0x000000ff
        /*03e0*/ 	.word	0x000002e8
        /*03e4*/ 	.short	0x0100
        /*03e6*/ 	.byte	0x08
	.zero		1


	//   ....[46]....
        /*03e8*/ 	.word	0x000008f0
        /*03ec*/ 	.word	0x000000ff
        /*03f0*/ 	.word	0x000000b8
        /*03f4*/ 	.short	0x0100
        /*03f6*/ 	.byte	0x08
	.zero		1


	//   ....[47]....
        /*03f8*/ 	.word	0x00000900
        /*03fc*/ 	.word	0x000000ff
        /*0400*/ 	.word	0x000002f0
        /*0404*/ 	.short	0x0100
        /*0406*/ 	.byte	0x08
	.zero		1


	//   ....[48]....
        /*0408*/ 	.word	0x00000910
        /*040c*/ 	.word	0x000000ff
        /*0410*/ 	.word	0x000000c0
        /*0414*/ 	.short	0x0100
        /*0416*/ 	.byte	0x08
	.zero		1


	//   ....[49]....
        /*0418*/ 	.word	0x00000920
        /*041c*/ 	.word	0x000000ff
        /*0420*/ 	.word	0x000002f8
        /*0424*/ 	.short	0x0100
        /*0426*/ 	.byte	0x08
	.zero		1


	//   ....[50]....
        /*0428*/ 	.word	0x00000930
        /*042c*/ 	.word	0x000000ff
        /*0430*/ 	.word	0x000000c8
        /*0434*/ 	.short	0x0100
        /*0436*/ 	.byte	0x08
	.zero		1


	//   ....[51]....
        /*0438*/ 	.word	0x00000940
        /*043c*/ 	.word	0x000000ff
        /*0440*/ 	.word	0x00000300
        /*0444*/ 	.short	0x0100
        /*0446*/ 	.byte	0x08
	.zero		1


	//   ....[52]....
        /*0448*/ 	.word	0x00000950
        /*044c*/ 	.word	0x000000ff
        /*0450*/ 	.word	0x000000d0
        /*0454*/ 	.short	0x0100
        /*0456*/ 	.byte	0x08
	.zero		1


	//   ....[53]....
        /*0458*/ 	.word	0x00000960
        /*045c*/ 	.word	0x000000ff
        /*0460*/ 	.word	0x00000308
        /*0464*/ 	.short	0x0100
        /*0466*/ 	.byte	0x08
	.zero		1


	//   ....[54]....
        /*0468*/ 	.word	0x00000970
        /*046c*/ 	.word	0x000000ff
        /*0470*/ 	.word	0x000000d8
        /*0474*/ 	.short	0x0100
        /*0476*/ 	.byte	0x08
	.zero		1


	//   ....[55]....
        /*0478*/ 	.word	0x00000980
        /*047c*/ 	.word	0x000000ff
        /*0480*/ 	.word	0x00000310
        /*0484*/ 	.short	0x0100
        /*0486*/ 	.byte	0x08
	.zero		1


	//   ....[56]....
        /*0488*/ 	.word	0x00000990
        /*048c*/ 	.word	0x000000ff
        /*0490*/ 	.word	0x000000e0
        /*0494*/ 	.short	0x0100
        /*0496*/ 	.byte	0x08
	.zero		1


	//   ....[57]....
        /*0498*/ 	.word	0x000009a0
        /*049c*/ 	.word	0x000000ff
        /*04a0*/ 	.word	0x00000318
        /*04a4*/ 	.short	0x0100
        /*04a6*/ 	.byte	0x08
	.zero		1


	//   ....[58]....
        /*04a8*/ 	.word	0x000009b0
        /*04ac*/ 	.word	0x000000ff
        /*04b0*/ 	.word	0x000000e8
        /*04b4*/ 	.short	0x0100
        /*04b6*/ 	.byte	0x08
	.zero		1


	//   ....[59]....
        /*04b8*/ 	.word	0x000009c0
        /*04bc*/ 	.word	0x000000ff
        /*04c0*/ 	.word	0x00000320
        /*04c4*/ 	.short	0x0100
        /*04c6*/ 	.byte	0x08
	.zero		1


	//   ....[60]....
        /*04c8*/ 	.word	0x000009d0
        /*04cc*/ 	.word	0x000000ff
        /*04d0*/ 	.word	0x000000f0
        /*04d4*/ 	.short	0x0100
        /*04d6*/ 	.byte	0x08
	.zero		1


	//   ....[61]....
        /*04d8*/ 	.word	0x000009e0
        /*04dc*/ 	.word	0x000000ff
        /*04e0*/ 	.word	0x00000328
        /*04e4*/ 	.short	0x0100
        /*04e6*/ 	.byte	0x08
	.zero		1


	//   ....[62]....
        /*04e8*/ 	.word	0x000009f0
        /*04ec*/ 	.word	0x000000ff
        /*04f0*/ 	.word	0x000000f8
        /*04f4*/ 	.short	0x0100
        /*04f6*/ 	.byte	0x08
	.zero		1


	//   ....[63]....
        /*04f8*/ 	.word	0x00000a00
        /*04fc*/ 	.word	0x000000ff
        /*0500*/ 	.word	0x00000330
        /*0504*/ 	.short	0x0100
        /*0506*/ 	.byte	0x08
	.zero		1


	//   ....[64]....
        /*0508*/ 	.word	0x00000a10
        /*050c*/ 	.word	0x000000ff
        /*0510*/ 	.word	0x00000100
        /*0514*/ 	.short	0x0100
        /*0516*/ 	.byte	0x08
	.zero		1


	//   ....[65]....
        /*0518*/ 	.word	0x00000a20
        /*051c*/ 	.word	0x000000ff
        /*0520*/ 	.word	0x00000338
        /*0524*/ 	.short	0x0100
        /*0526*/ 	.byte	0x08
	.zero		1


	//   ....[66]....
        /*0528*/ 	.word	0x00000a30
        /*052c*/ 	.word	0x000000ff
        /*0530*/ 	.word	0x00000108
        /*0534*/ 	.short	0x0100
        /*0536*/ 	.byte	0x08
	.zero		1


	//   ....[67]....
        /*0538*/ 	.word	0x00000a40
        /*053c*/ 	.word	0x000000ff
        /*0540*/ 	.word	0x00000340
        /*0544*/ 	.short	0x0100
        /*0546*/ 	.byte	0x08
	.zero		1


	//   ....[68]....
        /*0548*/ 	.word	0x00000a50
        /*054c*/ 	.word	0x000000ff
        /*0550*/ 	.word	0x00000110
        /*0554*/ 	.short	0x0100
        /*0556*/ 	.byte	0x08
	.zero		1


	//   ....[69]....
        /*0558*/ 	.word	0x00000a60
        /*055c*/ 	.word	0x000000ff
        /*0560*/ 	.word	0x00000348
        /*0564*/ 	.short	0x0100
        /*0566*/ 	.byte	0x08
	.zero		1


	//   ....[70]....
        /*0568*/ 	.word	0x00000a70
        /*056c*/ 	.word	0x000000ff
        /*0570*/ 	.word	0x00000118
        /*0574*/ 	.short	0x0100
        /*0576*/ 	.byte	0x08
	.zero		1


	//   ....[71]....
        /*0578*/ 	.word	0x00000a80
        /*057c*/ 	.word	0x000000ff
        /*0580*/ 	.word	0x00000350
        /*0584*/ 	.short	0x0100
        /*0586*/ 	.byte	0x08
	.zero		1


	//   ....[72]....
        /*0588*/ 	.word	0x00000a90
        /*058c*/ 	.word	0x000000ff
        /*0590*/ 	.word	0x00000120
        /*0594*/ 	.short	0x0100
        /*0596*/ 	.byte	0x08
	.zero		1


	//   ....[73]....
        /*0598*/ 	.word	0x00000aa0
        /*059c*/ 	.word	0x000000ff
        /*05a0*/ 	.word	0x00000358
        /*05a4*/ 	.short	0x0100
        /*05a6*/ 	.byte	0x08
	.zero		1


	//   ....[74]....
        /*05a8*/ 	.word	0x00000ab0
        /*05ac*/ 	.word	0x000000ff
        /*05b0*/ 	.word	0x00000128
        /*05b4*/ 	.short	0x0100
        /*05b6*/ 	.byte	0x08
	.zero		1


	//   ....[75]....
        /*05b8*/ 	.word	0x00000ac0
        /*05bc*/ 	.word	0x000000ff
        /*05c0*/ 	.word	0x00000360
        /*05c4*/ 	.short	0x0100
        /*05c6*/ 	.byte	0x08
	.zero		1


	//   ....[76]....
        /*05c8*/ 	.word	0x00000ad0
        /*05cc*/ 	.word	0x000000ff
        /*05d0*/ 	.word	0x00000130
        /*05d4*/ 	.short	0x0100
        /*05d6*/ 	.byte	0x08
	.zero		1


	//   ....[77]....
        /*05d8*/ 	.word	0x00000ae0
        /*05dc*/ 	.word	0x000000ff
        /*05e0*/ 	.word	0x00000368
        /*05e4*/ 	.short	0x0100
        /*05e6*/ 	.byte	0x08
	.zero		1


	//   ....[78]....
        /*05e8*/ 	.word	0x00000af0
        /*05ec*/ 	.word	0x000000ff
        /*05f0*/ 	.word	0x00000138
        /*05f4*/ 	.short	0x0100
        /*05f6*/ 	.byte	0x08
	.zero		1


	//   ....[79]....
        /*05f8*/ 	.word	0x00000b00
        /*05fc*/ 	.word	0x000000ff
        /*0600*/ 	.word	0x00000370
        /*0604*/ 	.short	0x0100
        /*0606*/ 	.byte	0x08
	.zero		1


	//   ....[80]....
        /*0608*/ 	.word	0x00000b10
        /*060c*/ 	.word	0x000000ff
        /*0610*/ 	.word	0x00000140
        /*0614*/ 	.short	0x0100
        /*0616*/ 	.byte	0x08
	.zero		1


	//   ....[81]....
        /*0618*/ 	.word	0x00000b20
        /*061c*/ 	.word	0x000000ff
        /*0620*/ 	.word	0x00000378
        /*0624*/ 	.short	0x0100
        /*0626*/ 	.byte	0x08
	.zero		1


	//   ....[82]....
        /*0628*/ 	.word	0x00000b30
        /*062c*/ 	.word	0x000000ff
        /*0630*/ 	.word	0x00000148
        /*0634*/ 	.short	0x0100
        /*0636*/ 	.byte	0x08
	.zero		1


	//   ....[83]....
        /*0638*/ 	.word	0x00000b40
        /*063c*/ 	.word	0x000000ff
        /*0640*/ 	.word	0x00000380
        /*0644*/ 	.short	0x0100
        /*0646*/ 	.byte	0x08
	.zero		1


	//   ....[84]....
        /*0648*/ 	.word	0x00000b50
        /*064c*/ 	.word	0x000000ff
        /*0650*/ 	.word	0x00000150
        /*0654*/ 	.short	0x0100
        /*0656*/ 	.byte	0x08
	.zero		1


	//   ....[85]....
        /*0658*/ 	.word	0x00000b60
        /*065c*/ 	.word	0x000000ff
        /*0660*/ 	.word	0x00000388
        /*0664*/ 	.short	0x0100
        /*0666*/ 	.byte	0x08
	.zero		1


	//   ....[86]....
        /*0668*/ 	.word	0x00000b70
        /*066c*/ 	.word	0x000000ff
        /*0670*/ 	.word	0x00000158
        /*0674*/ 	.short	0x0100
        /*0676*/ 	.byte	0x08
	.zero		1


	//   ....[87]....
        /*0678*/ 	.word	0x00000b80
        /*067c*/ 	.word	0x000000ff
        /*0680*/ 	.word	0x00000390
        /*0684*/ 	.short	0x0100
        /*0686*/ 	.byte	0x08
	.zero		1


	//   ....[88]....
        /*0688*/ 	.word	0x00000b90
        /*068c*/ 	.word	0x000000ff
        /*0690*/ 	.word	0x00000160
        /*0694*/ 	.short	0x0100
        /*0696*/ 	.byte	0x08
	.zero		1


	//   ....[89]....
        /*0698*/ 	.word	0x00000ba0
        /*069c*/ 	.word	0x000000ff
        /*06a0*/ 	.word	0x00000398
        /*06a4*/ 	.short	0x0100
        /*06a6*/ 	.byte	0x08
	.zero		1


	//   ....[90]....
        /*06a8*/ 	.word	0x00000bb0
        /*06ac*/ 	.word	0x000000ff
        /*06b0*/ 	.word	0x00000168
        /*06b4*/ 	.short	0x0100
        /*06b6*/ 	.byte	0x08
	.zero		1


	//   ....[91]....
        /*06b8*/ 	.word	0x00000bc0
        /*06bc*/ 	.word	0x000000ff
        /*06c0*/ 	.word	0x000003a0
        /*06c4*/ 	.short	0x0100
        /*06c6*/ 	.byte	0x08
	.zero		1


	//   ....[92]....
        /*06c8*/ 	.word	0x00000bd0
        /*06cc*/ 	.word	0x000000ff
        /*06d0*/ 	.word	0x00000170
        /*06d4*/ 	.short	0x0100
        /*06d6*/ 	.byte	0x08
	.zero		1


	//   ....[93]....
        /*06d8*/ 	.word	0x00000be0
        /*06dc*/ 	.word	0x000000ff
        /*06e0*/ 	.word	0x000003a8
        /*06e4*/ 	.short	0x0100
        /*06e6*/ 	.byte	0x08
	.zero		1


	//   ....[94]....
        /*06e8*/ 	.word	0x00000bf0
        /*06ec*/ 	.word	0x000000ff
        /*06f0*/ 	.word	0x00000178
        /*06f4*/ 	.short	0x0100
        /*06f6*/ 	.byte	0x08
	.zero		1


	//   ....[95]....
        /*06f8*/ 	.word	0x00000c00
        /*06fc*/ 	.word	0x000000ff
        /*0700*/ 	.word	0x000003b0
        /*0704*/ 	.short	0x0100
        /*0706*/ 	.byte	0x08
	.zero		1


	//   ....[96]....
        /*0708*/ 	.word	0x00000c10
        /*070c*/ 	.word	0x000000ff
        /*0710*/ 	.word	0x00000180
        /*0714*/ 	.short	0x0100
        /*0716*/ 	.byte	0x08
	.zero		1


	//   ....[97]....
        /*0718*/ 	.word	0x00000c20
        /*071c*/ 	.word	0x000000ff
        /*0720*/ 	.word	0x000003b8
        /*0724*/ 	.short	0x0100
        /*0726*/ 	.byte	0x08
	.zero		1


	//   ....[98]....
        /*0728*/ 	.word	0x00000c30
        /*072c*/ 	.word	0x000000ff
        /*0730*/ 	.word	0x00000188
        /*0734*/ 	.short	0x0100
        /*0736*/ 	.byte	0x08
	.zero		1


	//   ....[99]....
        /*0738*/ 	.word	0x00000c40
        /*073c*/ 	.word	0x000000ff
        /*0740*/ 	.word	0x000003c0
        /*0744*/ 	.short	0x0100
        /*0746*/ 	.byte	0x08
	.zero		1


	//   ....[100]....
        /*0748*/ 	.word	0x00000c50
        /*074c*/ 	.word	0x000000ff
        /*0750*/ 	.word	0x00000190
        /*0754*/ 	.short	0x0100
        /*0756*/ 	.byte	0x08
	.zero		1


	//   ....[101]....
        /*0758*/ 	.word	0x00000c60
        /*075c*/ 	.word	0x000000ff
        /*0760*/ 	.word	0x000003c8
        /*0764*/ 	.short	0x0100
        /*0766*/ 	.byte	0x08
	.zero		1


	//   ....[102]....
        /*0768*/ 	.word	0x00000c70
        /*076c*/ 	.word	0x000000ff
        /*0770*/ 	.word	0x00000198
        /*0774*/ 	.short	0x0100
        /*0776*/ 	.byte	0x08
	.zero		1


	//   ....[103]....
        /*0778*/ 	.word	0x00000c80
        /*077c*/ 	.word	0x000000ff
        /*0780*/ 	.word	0x000003d0
        /*0784*/ 	.short	0x0100
        /*0786*/ 	.byte	0x08
	.zero		1


	//   ....[104]....
        /*0788*/ 	.word	0x00000c90
        /*078c*/ 	.word	0x000000ff
        /*0790*/ 	.word	0x000001a0
        /*0794*/ 	.short	0x0100
        /*0796*/ 	.byte	0x08
	.zero		1


	//   ....[105]....
        /*0798*/ 	.word	0x00000ca0
        /*079c*/ 	.word	0x000000ff
        /*07a0*/ 	.word	0x000003d8
        /*07a4*/ 	.short	0x0100
        /*07a6*/ 	.byte	0x08
	.zero		1


	//   ....[106]....
        /*07a8*/ 	.word	0x00000cb0
        /*07ac*/ 	.word	0x000000ff
        /*07b0*/ 	.word	0x000001a8
        /*07b4*/ 	.short	0x0100
        /*07b6*/ 	.byte	0x08
	.zero		1


	//   ....[107]....
        /*07b8*/ 	.word	0x00000cc0
        /*07bc*/ 	.word	0x000000ff
        /*07c0*/ 	.word	0x000003e0
        /*07c4*/ 	.short	0x0100
        /*07c6*/ 	.byte	0x08
	.zero		1


	//   ....[108]....
        /*07c8*/ 	.word	0x00000cd0
        /*07cc*/ 	.word	0x000000ff
        /*07d0*/ 	.word	0x000001b0
        /*07d4*/ 	.short	0x0100
        /*07d6*/ 	.byte	0x08
	.zero		1


	//   ....[109]....
        /*07d8*/ 	.word	0x00000ce0
        /*07dc*/ 	.word	0x000000ff
        /*07e0*/ 	.word	0x000003e8
        /*07e4*/ 	.short	0x0100
        /*07e6*/ 	.byte	0x08
	.zero		1


	//   ....[110]....
        /*07e8*/ 	.word	0x00000cf0
        /*07ec*/ 	.word	0x000000ff
        /*07f0*/ 	.word	0x000001b8
        /*07f4*/ 	.short	0x0100
        /*07f6*/ 	.byte	0x08
	.zero		1


	//   ....[111]....
        /*07f8*/ 	.word	0x00000d00
        /*07fc*/ 	.word	0x000000ff
        /*0800*/ 	.word	0x000003f0
        /*0804*/ 	.short	0x0100
        /*0806*/ 	.byte	0x08
	.zero		1


	//   ....[112]....
        /*0808*/ 	.word	0x00000d10
        /*080c*/ 	.word	0x000000ff
        /*0810*/ 	.word	0x000001c0
        /*0814*/ 	.short	0x0100
        /*0816*/ 	.byte	0x08
	.zero		1


	//   ....[113]....
        /*0818*/ 	.word	0x00000d20
        /*081c*/ 	.word	0x000000ff
        /*0820*/ 	.word	0x000003f8
        /*0824*/ 	.short	0x0100
        /*0826*/ 	.byte	0x08
	.zero		1


	//   ....[114]....
        /*0828*/ 	.word	0x00000d30
        /*082c*/ 	.word	0x000000ff
        /*0830*/ 	.word	0x000001c8
        /*0834*/ 	.short	0x0100
        /*0836*/ 	.byte	0x08
	.zero		1


	//   ....[115]....
        /*0838*/ 	.word	0x00000d40
        /*083c*/ 	.word	0x000000ff
        /*0840*/ 	.word	0x00000400
        /*0844*/ 	.short	0x0100
        /*0846*/ 	.byte	0x08
	.zero		1


	//   ....[116]....
        /*0848*/ 	.word	0x00000d50
        /*084c*/ 	.word	0x000000ff
        /*0850*/ 	.word	0x000001d0
        /*0854*/ 	.short	0x0100
        /*0856*/ 	.byte	0x08
	.zero		1


	//   ....[117]....
        /*0858*/ 	.word	0x00000d60
        /*085c*/ 	.word	0x000000ff
        /*0860*/ 	.word	0x00000408
        /*0864*/ 	.short	0x0100
        /*0866*/ 	.byte	0x08
	.zero		1


	//   ....[118]....
        /*0868*/ 	.word	0x00000d70
        /*086c*/ 	.word	0x000000ff
        /*0870*/ 	.word	0x000001d8
        /*0874*/ 	.short	0x0100
        /*0876*/ 	.byte	0x08
	.zero		1


	//   ....[119]....
        /*0878*/ 	.word	0x00000d80
        /*087c*/ 	.word	0x000000ff
        /*0880*/ 	.word	0x00000410
        /*0884*/ 	.short	0x0100
        /*0886*/ 	.byte	0x08
	.zero		1


	//   ....[120]....
        /*0888*/ 	.word	0x00000d90
        /*088c*/ 	.word	0x000000ff
        /*0890*/ 	.word	0x000001e0
        /*0894*/ 	.short	0x0100
        /*0896*/ 	.byte	0x08
	.zero		1


	//   ....[121]....
        /*0898*/ 	.word	0x00000da0
        /*089c*/ 	.word	0x000000ff
        /*08a0*/ 	.word	0x00000418
        /*08a4*/ 	.short	0x0100
        /*08a6*/ 	.byte	0x08
	.zero		1


	//   ....[122]....
        /*08a8*/ 	.word	0x00000db0
        /*08ac*/ 	.word	0x000000ff
        /*08b0*/ 	.word	0x000001e8
        /*08b4*/ 	.short	0x0100
        /*08b6*/ 	.byte	0x08
	.zero		1


	//   ....[123]....
        /*08b8*/ 	.word	0x00000dc0
        /*08bc*/ 	.word	0x000000ff
        /*08c0*/ 	.word	0x00000420
        /*08c4*/ 	.short	0x0100
        /*08c6*/ 	.byte	0x08
	.zero		1


	//   ....[124]....
        /*08c8*/ 	.word	0x00000dd0
        /*08cc*/ 	.word	0x000000ff
        /*08d0*/ 	.word	0x000001f0
        /*08d4*/ 	.short	0x0100
        /*08d6*/ 	.byte	0x08
	.zero		1


	//   ....[125]....
        /*08d8*/ 	.word	0x00000de0
        /*08dc*/ 	.word	0x000000ff
        /*08e0*/ 	.word	0x00000428
        /*08e4*/ 	.short	0x0100
        /*08e6*/ 	.byte	0x08
	.zero		1


	//   ....[126]....
        /*08e8*/ 	.word	0x00000df0
        /*08ec*/ 	.word	0x000000ff
        /*08f0*/ 	.word	0x000001f8
        /*08f4*/ 	.short	0x0100
        /*08f6*/ 	.byte	0x08
	.zero		1


	//   ....[127]....
        /*08f8*/ 	.word	0x00000e00
        /*08fc*/ 	.word	0x000000ff
        /*0900*/ 	.word	0x00000430
        /*0904*/ 	.short	0x0100
        /*0906*/ 	.byte	0x08
	.zero		1


	//   ....[128]....
        /*0908*/ 	.word	0x00000e10
        /*090c*/ 	.word	0x000000ff
        /*0910*/ 	.word	0x00000200
        /*0914*/ 	.short	0x0100
        /*0916*/ 	.byte	0x08
	.zero		1


	//   ....[129]....
        /*0918*/ 	.word	0x00000e20
        /*091c*/ 	.word	0x000000ff
        /*0920*/ 	.word	0x00000438
        /*0924*/ 	.short	0x0100
        /*0926*/ 	.byte	0x08
	.zero		1


	//   ....[130]....
        /*0928*/ 	.word	0x00000e30
        /*092c*/ 	.word	0x000000ff
        /*0930*/ 	.word	0x00000208
        /*0934*/ 	.short	0x0100
        /*0936*/ 	.byte	0x08
	.zero		1


	//   ....[131]....
        /*0938*/ 	.word	0x00000e40
        /*093c*/ 	.word	0x000000ff
        /*0940*/ 	.word	0x00000440
        /*0944*/ 	.short	0x0100
        /*0946*/ 	.byte	0x08
	.zero		1


	//   ....[132]....
        /*0948*/ 	.word	0x00000e50
        /*094c*/ 	.word	0x000000ff
        /*0950*/ 	.word	0x00000210
        /*0954*/ 	.short	0x0100
        /*0956*/ 	.byte	0x08
	.zero		1


	//   ....[133]....
        /*0958*/ 	.word	0x00000e60
        /*095c*/ 	.word	0x000000ff
        /*0960*/ 	.word	0x00000448
        /*0964*/ 	.short	0x0100
        /*0966*/ 	.byte	0x08
	.zero		1


	//   ....[134]....
        /*0968*/ 	.word	0x00000e70
        /*096c*/ 	.word	0x000000ff
        /*0970*/ 	.word	0x00000218
        /*0974*/ 	.short	0x0100
        /*0976*/ 	.byte	0x08
	.zero		1


	//   ....[135]....
        /*0978*/ 	.word	0x00000e80
        /*097c*/ 	.word	0x000000ff
        /*0980*/ 	.word	0x00000450
        /*0984*/ 	.short	0x0100
        /*0986*/ 	.byte	0x08
	.zero		1


	//   ....[136]....
        /*0988*/ 	.word	0x00000e90
        /*098c*/ 	.word	0x000000ff
        /*0990*/ 	.word	0x00000220
        /*0994*/ 	.short	0x0100
        /*0996*/ 	.byte	0x08
	.zero		1


	//   ....[137]....
        /*0998*/ 	.word	0x00000ea0
        /*099c*/ 	.word	0x000000ff
        /*09a0*/ 	.word	0x00000458
        /*09a4*/ 	.short	0x0100
        /*09a6*/ 	.byte	0x08
	.zero		1


	//   ....[138]....
        /*09a8*/ 	.word	0x00000eb0
        /*09ac*/ 	.word	0x000000ff
        /*09b0*/ 	.word	0x00000228
        /*09b4*/ 	.short	0x0100
        /*09b6*/ 	.byte	0x08
	.zero		1


	//   ....[139]....
        /*09b8*/ 	.word	0x00000ec0
        /*09bc*/ 	.word	0x000000ff
        /*09c0*/ 	.word	0x00000460
        /*09c4*/ 	.short	0x0100
        /*09c6*/ 	.byte	0x08
	.zero		1


	//   ....[140]....
        /*09c8*/ 	.word	0x00000ed0
        /*09cc*/ 	.word	0x000000ff
        /*09d0*/ 	.word	0x00000230
        /*09d4*/ 	.short	0x0100
        /*09d6*/ 	.byte	0x08
	.zero		1


	//   ....[141]....
        /*09d8*/ 	.word	0x00000ee0
        /*09dc*/ 	.word	0x000000ff
        /*09e0*/ 	.word	0x00000468
        /*09e4*/ 	.short	0x0100
        /*09e6*/ 	.byte	0x08
	.zero		1


	//   ....[142]....
        /*09e8*/ 	.word	0x00001010
        /*09ec*/ 	.word	0x000000ff
        /*09f0*/ 	.word	0x00000470
        /*09f4*/ 	.short	0x0100
        /*09f6*/ 	.byte	0x09
	.zero		1


	//   ....[143]....
        /*09f8*/ 	.word	0x00001020
        /*09fc*/ 	.word	0x000000ff
        /*0a00*/ 	.word	0x00000488
        /*0a04*/ 	.short	0x0100
        /*0a06*/ 	.byte	0x09
	.zero		1


	//   ....[144]....
        /*0a08*/ 	.word	0x00001030
        /*0a0c*/ 	.word	0x000000ff
        /*0a10*/ 	.word	0x00000478
        /*0a14*/ 	.short	0x0100
        /*0a16*/ 	.byte	0x09
	.zero		1


	//   ....[145]....
        /*0a18*/ 	.word	0x00001040
        /*0a1c*/ 	.word	0x000000ff
        /*0a20*/ 	.word	0x00000490
        /*0a24*/ 	.short	0x0100
        /*0a26*/ 	.byte	0x09
	.zero		1


	//   ....[146]....
        /*0a28*/ 	.word	0x00001050
        /*0a2c*/ 	.word	0x000000ff
        /*0a30*/ 	.word	0x00000480
        /*0a34*/ 	.short	0x0100
        /*0a36*/ 	.byte	0x09
	.zero		1


	//   ....[147]....
        /*0a38*/ 	.word	0x00001060
        /*0a3c*/ 	.word	0x000000ff
        /*0a40*/ 	.word	0x00000498
        /*0a44*/ 	.short	0x0100
        /*0a46*/ 	.byte	0x09
	.zero		1


	//   ....[148]....
        /*0a48*/ 	.word	0x00001140
        /*0a4c*/ 	.word	0x000000ff
        /*0a50*/ 	.word	0x000004a0
        /*0a54*/ 	.short	0x0100
        /*0a56*/ 	.byte	0x08
	.zero		1


	//   ....[149]....
        /*0a58*/ 	.word	0x00001150
        /*0a5c*/ 	.word	0x000000ff
        /*0a60*/ 	.word	0x000004a8
        /*0a64*/ 	.short	0x0100
        /*0a66*/ 	.byte	0x08
	.zero		1


	//   ....[150]....
        /*0a68*/ 	.word	0x00001280
        /*0a6c*/ 	.word	0x000000ff
        /*0a70*/ 	.word	0x000004b0
        /*0a74*/ 	.short	0x0100
        /*0a76*/ 	.byte	0x08
	.zero		1


	//   ....[151]....
        /*0a78*/ 	.word	0x00001290
        /*0a7c*/ 	.word	0x000000ff
        /*0a80*/ 	.word	0x000004c0
        /*0a84*/ 	.short	0x0100
        /*0a86*/ 	.byte	0x08
	.zero		1


	//   ....[152]....
        /*0a88*/ 	.word	0x000012a0
        /*0a8c*/ 	.word	0x000000ff
        /*0a90*/ 	.word	0x000004b8
        /*0a94*/ 	.short	0x0100
        /*0a96*/ 	.byte	0x08
	.zero		1


	//   ....[153]....
        /*0a98*/ 	.word	0x000012b0
        /*0a9c*/ 	.word	0x000000ff
        /*0aa0*/ 	.word	0x000004c8
        /*0aa4*/ 	.short	0x0100
        /*0aa6*/ 	.byte	0x08
	.zero		1


	//   ....[154]....
        /*0aa8*/ 	.word	0x000013d0
        /*0aac*/ 	.word	0x000000ff
        /*0ab0*/ 	.word	0x000004d0
        /*0ab4*/ 	.short	0x0100
        /*0ab6*/ 	.byte	0x09
	.zero		1


	//   ....[155]....
        /*0ab8*/ 	.word	0x000013e0
        /*0abc*/ 	.word	0x000000ff
        /*0ac0*/ 	.word	0x000004f0
        /*0ac4*/ 	.short	0x0100
        /*0ac6*/ 	.byte	0x09
	.zero		1


	//   ....[156]....
        /*0ac8*/ 	.word	0x000013f0
        /*0acc*/ 	.word	0x000000ff
        /*0ad0*/ 	.word	0x000004d8
        /*0ad4*/ 	.short	0x0100
        /*0ad6*/ 	.byte	0x09
	.zero		1


	//   ....[157]....
        /*0ad8*/ 	.word	0x00001400
        /*0adc*/ 	.word	0x000000ff
        /*0ae0*/ 	.word	0x000004f8
        /*0ae4*/ 	.short	0x0100
        /*0ae6*/ 	.byte	0x09
	.zero		1


	//   ....[158]....
        /*0ae8*/ 	.word	0x00001410
        /*0aec*/ 	.word	0x000000ff
        /*0af0*/ 	.word	0x000004e0
        /*0af4*/ 	.short	0x0100
        /*0af6*/ 	.byte	0x09
	.zero		1


	//   ....[159]....
        /*0af8*/ 	.word	0x00001420
        /*0afc*/ 	.word	0x000000ff
        /*0b00*/ 	.word	0x00000500
        /*0b04*/ 	.short	0x0100
        /*0b06*/ 	.byte	0x09
	.zero		1


	//   ....[160]....
        /*0b08*/ 	.word	0x00001430
        /*0b0c*/ 	.word	0x000000ff
        /*0b10*/ 	.word	0x000004e8
        /*0b14*/ 	.short	0x0100
        /*0b16*/ 	.byte	0x09
	.zero		1


	//   ....[161]....
        /*0b18*/ 	.word	0x00001440
        /*0b1c*/ 	.word	0x000000ff
        /*0b20*/ 	.word	0x00000508
        /*0b24*/ 	.short	0x0100
        /*0b26*/ 	.byte	0x09
	.zero		1


	//   ....[162]....
        /*0b28*/ 	.word	0x00001530
        /*0b2c*/ 	.word	0x000000ff
        /*0b30*/ 	.word	0x00000510
        /*0b34*/ 	.short	0x0100
        /*0b36*/ 	.byte	0x08
	.zero		1


	//   ....[163]....
        /*0b38*/ 	.word	0x00001540
        /*0b3c*/ 	.word	0x000000ff
        /*0b40*/ 	.word	0x00000520
        /*0b44*/ 	.short	0x0100
        /*0b46*/ 	.byte	0x08
	.zero		1


	//   ....[164]....
        /*0b48*/ 	.word	0x00001550
        /*0b4c*/ 	.word	0x000000ff
        /*0b50*/ 	.word	0x00000518
        /*0b54*/ 	.short	0x0100
        /*0b56*/ 	.byte	0x08
	.zero		1


	//   ....[165]....
        /*0b58*/ 	.word	0x00001560
        /*0b5c*/ 	.word	0x000000ff
        /*0b60*/ 	.word	0x00000528
        /*0b64*/ 	.short	0x0100
        /*0b66*/ 	.byte	0x08
	.zero		1


	//   ....[166]....
        /*0b68*/ 	.word	0x00001650
        /*0b6c*/ 	.word	0x000000ff
        /*0b70*/ 	.word	0x00000530
        /*0b74*/ 	.short	0x0100
        /*0b76*/ 	.byte	0x07
	.zero		1


	//   ....[167]....
        /*0b78*/ 	.word	0x00002070
        /*0b7c*/ 	.word	0x00000003
        /*0b80*/ 	.word	0x00000520
        /*0b84*/ 	.short	0x010a
        /*0b86*/ 	.byte	0xff
	.zero		1


	//   ....[168]....
        /*0b88*/ 	.word	0x000020a0
        /*0b8c*/ 	.word	0x00000003
        /*0b90*/ 	.word	0x00000510
        /*0b94*/ 	.short	0x0101
        /*0b96*/ 	.byte	0xff
	.zero		1


	//   ....[169]....
        /*0b98*/ 	.word	0x000021a0
        /*0b9c*/ 	.word	0x000000ff
        /*0ba0*/ 	.word	0x00000238
        /*0ba4*/ 	.short	0x010a
        /*0ba6*/ 	.byte	0x08
	.zero		1


	//   ....[170]....
        /*0ba8*/ 	.word	0x00002270
        /*0bac*/ 	.word	0x000000ff
        /*0bb0*/ 	.word	0x00000238
        /*0bb4*/ 	.short	0x010a
        /*0bb6*/ 	.byte	0x21
	.zero		1


	//   ....[171]....
        /*0bb8*/ 	.word	0x00002420
        /*0bbc*/ 	.word	0x000000ff
        /*0bc0*/ 	.word	0x00000238
        /*0bc4*/ 	.short	0x010a
        /*0bc6*/ 	.byte	0x08
	.zero		1


	//   ....[172]....
        /*0bc8*/ 	.word	0x00002520
        /*0bcc*/ 	.word	0x000000ff
        /*0bd0*/ 	.word	0x000004a8
        /*0bd4*/ 	.short	0x0101
        /*0bd6*/ 	.byte	0x06
	.zero		1


	//   ....[173]....
        /*0bd8*/ 	.word	0x00002540
        /*0bdc*/ 	.word	0x000000ff
        /*0be0*/ 	.word	0x00000238
        /*0be4*/ 	.short	0x010a
        /*0be6*/ 	.byte	0x08
	.zero		1


	//   ....[174]....
        /*0be8*/ 	.word	0x000025c0
        /*0bec*/ 	.word	0x000000ff
        /*0bf0*/ 	.word	0x00000238
        /*0bf4*/ 	.short	0x010a
        /*0bf6*/ 	.byte	0x11
	.zero		1


	//   ....[175]....
        /*0bf8*/ 	.word	0x00002750
        /*0bfc*/ 	.word	0x000000ff
        /*0c00*/ 	.word	0x00000238
        /*0c04*/ 	.short	0x010a
        /*0c06*/ 	.byte	0x08
	.zero		1


	//   ....[176]....
        /*0c08*/ 	.word	0x000028a0
        /*0c0c*/ 	.word	0x00000002
        /*0c10*/ 	.word	0x000004b0
        /*0c14*/ 	.short	0x010a
        /*0c16*/ 	.byte	0xff
	.zero		1


	//   ....[177]....
        /*0c18*/ 	.word	0x00002960
        /*0c1c*/ 	.word	0x00000002
        /*0c20*/ 	.word	0x00000000
        /*0c24*/ 	.short	0x0101
        /*0c26*/ 	.byte	0xff
	.zero		1


	//   ....[178]....
        /*0c28*/ 	.word	0x00002ed0
        /*0c2c*/ 	.word	0x000000ff
        /*0c30*/ 	.word	0x00000000
        /*0c34*/ 	.short	0x010a
        /*0c36*/ 	.byte	0x05
	.zero		1


	//   ....[179]....
        /*0c38*/ 	.word	0x00002f60
        /*0c3c*/ 	.word	0x000000ff
        /*0c40*/ 	.word	0x00000000
        /*0c44*/ 	.short	0x010a
        /*0c46*/ 	.byte	0x05
	.zero		1


	//   ....[180]....
        /*0c48*/ 	.word	0x00003000
        /*0c4c*/ 	.word	0x000000ff
        /*0c50*/ 	.word	0x00000000
        /*0c54*/ 	.short	0x010a
        /*0c56*/ 	.byte	0x05
	.zero		1


	//   ....[181]....
        /*0c58*/ 	.word	0x000030a0
        /*0c5c*/ 	.word	0x000000ff
        /*0c60*/ 	.word	0x00000238
        /*0c64*/ 	.short	0x010a
        /*0c66*/ 	.byte	0x05
	.zero		1


	//   ....[182]....
        /*0c68*/ 	.word	0x00003210
        /*0c6c*/ 	.word	0x00000000
        /*0c70*/ 	.word	0x00000510
        /*0c74*/ 	.short	0x010a
        /*0c76*/ 	.byte	0xff
	.zero		1


	//   ....[183]....
        /*0c78*/ 	.word	0x00003280
        /*0c7c*/ 	.word	0x00000004
        /*0c80*/ 	.word	0x00000000
        /*0c84*/ 	.short	0x0101
        /*0c86*/ 	.byte	0xff
	.zero		1


	//   ....[184]....
        /*0c88*/ 	.word	0x000032a0
        /*0c8c*/ 	.word	0x000000ff
        /*0c90*/ 	.word	0x000004c0
        /*0c94*/ 	.short	0x010a
        /*0c96*/ 	.byte	0x05
	.zero		1


	//   ....[185]....
        /*0c98*/ 	.word	0x000033c0
        /*0c9c*/ 	.word	0x00000000
        /*0ca0*/ 	.word	0x000004b0
        /*0ca4*/ 	.short	0x010a
        /*0ca6*/ 	.byte	0xff
	.zero		1


	//   ....[186]....
        /*0ca8*/ 	.word	0x000034c0
        /*0cac*/ 	.word	0x00000000
        /*0cb0*/ 	.word	0x00000000
        /*0cb4*/ 	.short	0x0101
        /*0cb6*/ 	.byte	0xff
	.zero		1


	//   ....[187]....
        /*0cb8*/ 	.word	0x00003550
        /*0cbc*/ 	.word	0x000000ff
        /*0cc0*/ 	.word	0x000004c0
        /*0cc4*/ 	.short	0x0106
        /*0cc6*/ 	.byte	0x05
	.zero		1


	//   ....[188]....
        /*0cc8*/ 	.word	0x00003570
        /*0ccc*/ 	.word	0x000000ff
        /*0cd0*/ 	.word	0x000004c0
        /*0cd4*/ 	.short	0x010a
        /*0cd6*/ 	.byte	0x05
	.zero		1


	//   ....[189]....
        /*0cd8*/ 	.word	0x00003600
        /*0cdc*/ 	.word	0x000000ff
        /*0ce0*/ 	.word	0x000004c0
        /*0ce4*/ 	.short	0x0106
        /*0ce6*/ 	.byte	0x04
	.zero		1


	//   ....[190]....
        /*0ce8*/ 	.word	0x00003640
        /*0cec*/ 	.word	0x00000000
        /*0cf0*/ 	.word	0x000004c0
        /*0cf4*/ 	.short	0x010a
        /*0cf6*/ 	.byte	0xff
	.zero		1


	//   ....[191]....
        /*0cf8*/ 	.word	0x00003880
        /*0cfc*/ 	.word	0x000000ff
        /*0d00*/ 	.word	0x00000008
        /*0d04*/ 	.short	0x010a
        /*0d06*/ 	.byte	0x06
	.zero		1


	//   ....[192]....
        /*0d08*/ 	.word	0x000038a0
        /*0d0c*/ 	.word	0x000000ff
        /*0d10*/ 	.word	0x00000008
        /*0d14*/ 	.short	0x010a
        /*0d16*/ 	.byte	0x06
	.zero		1


	//   ....[193]....
        /*0d18*/ 	.word	0x00003a30
        /*0d1c*/ 	.word	0x000000ff
        /*0d20*/ 	.word	0x00000008
        /*0d24*/ 	.short	0x010a
        /*0d26*/ 	.byte	0x06
	.zero		1


	//   ....[194]....
        /*0d28*/ 	.word	0x00003a50
        /*0d2c*/ 	.word	0x000000ff
        /*0d30*/ 	.word	0x00000008
        /*0d34*/ 	.short	0x010a
        /*0d36*/ 	.byte	0x06
	.zero		1


	//   ....[195]....
        /*0d38*/ 	.word	0x00003b10
        /*0d3c*/ 	.word	0x000000ff
        /*0d40*/ 	.word	0x00000000
        /*0d44*/ 	.short	0x0101
        /*0d46*/ 	.byte	0x07
	.zero		1


	//   ....[196]....
        /*0d48*/ 	.word	0x00003df0
        /*0d4c*/ 	.word	0x00000000
        /*0d50*/ 	.word	0x000004b0
        /*0d54*/ 	.short	0x010a
        /*0d56*/ 	.byte	0xff
	.zero		1


	//   ....[197]....
        /*0d58*/ 	.word	0x00003eb0
        /*0d5c*/ 	.word	0x00000000
        /*0d60*/ 	.word	0x00000000
        /*0d64*/ 	.short	0x0101
        /*0d66*/ 	.byte	0xff
	.zero		1


	//   ....[198]....
        /*0d68*/ 	.word	0x00003f60
        /*0d6c*/ 	.word	0x000000ff
        /*0d70*/ 	.word	0x00000000
        /*0d74*/ 	.short	0x010a
        /*0d76*/ 	.byte	0x06
	.zero		1


	//   ....[199]....
        /*0d78*/ 	.word	0x00003f70
        /*0d7c*/ 	.word	0x000000ff
        /*0d80*/ 	.word	0x000004f0
        /*0d84*/ 	.short	0x010a
        /*0d86*/ 	.byte	0x0b
	.zero		1


	//   ....[200]....
        /*0d88*/ 	.word	0x00004030
        /*0d8c*/ 	.word	0x000000ff
        /*0d90*/ 	.word	0x00000000
        /*0d94*/ 	.short	0x010a
        /*0d96*/ 	.byte	0x09
	.zero		1


	//   ....[201]....
        /*0d98*/ 	.word	0x00004170
        /*0d9c*/ 	.word	0x000000ff
        /*0da0*/ 	.word	0x00000000
        /*0da4*/ 	.short	0x010a
        /*0da6*/ 	.byte	0x06
	.zero		1


	//   ....[202]....
        /*0da8*/ 	.word	0x00004370
        /*0dac*/ 	.word	0x000000ff
        /*0db0*/ 	.word	0x00000000
        /*0db4*/ 	.short	0x010a
        /*0db6*/ 	.byte	0x07
	.zero		1


	//   ....[203]....
        /*0db8*/ 	.word	0x00004400
        /*0dbc*/ 	.word	0x000000ff
        /*0dc0*/ 	.word	0x00000000
        /*0dc4*/ 	.short	0x010a
        /*0dc6*/ 	.byte	0x07
	.zero		1


	//   ....[204]....
        /*0dc8*/ 	.word	0x00004490
        /*0dcc*/ 	.word	0x000000ff
        /*0dd0*/ 	.word	0x00000000
        /*0dd4*/ 	.short	0x010a
        /*0dd6*/ 	.byte	0x07
	.zero		1


	//   ....[205]....
        /*0dd8*/ 	.word	0x00004530
        /*0ddc*/ 	.word	0x00000000
        /*0de0*/ 	.word	0x00000000
        /*0de4*/ 	.short	0x010a
        /*0de6*/ 	.byte	0xff
	.zero		1


	//   ....[206]....
        /*0de8*/ 	.word	0x00004570
        /*0dec*/ 	.word	0x00000000
        /*0df0*/ 	.word	0x00000000
        /*0df4*/ 	.short	0x010a
        /*0df6*/ 	.byte	0xff
	.zero		1


	//   ....[207]....
        /*0df8*/ 	.word	0x000045e0
        /*0dfc*/ 	.word	0x000000ff
        /*0e00*/ 	.word	0x00000000
        /*0e04*/ 	.short	0x0101
        /*0e06*/ 	.byte	0x05
	.zero		1


	//   ....[208]....
        /*0e08*/ 	.word	0x00004620
        /*0e0c*/ 	.word	0x000000ff
        /*0e10*/ 	.word	0x00000530
        /*0e14*/ 	.short	0x010a
        /*0e16*/ 	.byte	0x08
	.zero		1


	//   ....[209]....
        /*0e18*/ 	.word	0x00004670
        /*0e1c*/ 	.word	0x000000ff
        /*0e20*/ 	.word	0x00000000
        /*0e24*/ 	.short	0x0101
        /*0e26*/ 	.byte	0x05
	.zero		1


	//   ....[210]....
        /*0e28*/ 	.word	0x00004a80
        /*0e2c*/ 	.word	0x00000000
        /*0e30*/ 	.word	0x000004b0
        /*0e34*/ 	.short	0x010a
        /*0e36*/ 	.byte	0xff
	.zero		1


	//   ....[211]....
        /*0e38*/ 	.word	0x00004b40
        /*0e3c*/ 	.word	0x00000000
        /*0e40*/ 	.word	0x00000000
        /*0e44*/ 	.short	0x0101
        /*0e46*/ 	.byte	0xff
	.zero		1


	//   ....[212]....
        /*0e48*/ 	.word	0x00004e60
        /*0e4c*/ 	.word	0x000000ff
        /*0e50*/ 	.word	0x000004a8
        /*0e54*/ 	.short	0x010a
        /*0e56*/ 	.byte	0x07
	.zero		1


	//   ....[213]....
        /*0e58*/ 	.word	0x00005080
        /*0e5c*/ 	.word	0x000000ff
        /*0e60*/ 	.word	0x00000488
        /*0e64*/ 	.short	0x010a
        /*0e66*/ 	.byte	0x0f
	.zero		1


	//   ....[214]....
        /*0e68*/ 	.word	0x00005330
        /*0e6c*/ 	.word	0x000000ff
        /*0e70*/ 	.word	0x00000470
        /*0e74*/ 	.short	0x010b
        /*0e76*/ 	.byte	0x0f
	.zero		1


	//   ....[215]....
        /*0e78*/ 	.word	0x000053b0
        /*0e7c*/ 	.word	0x000000ff
        /*0e80*/ 	.word	0x00000000
        /*0e84*/ 	.short	0x0101
        /*0e86*/ 	.byte	0x10
	.zero		1


	//   ....[216]....
        /*0e88*/ 	.word	0x000053f0
        /*0e8c*/ 	.word	0x000000ff
        /*0e90*/ 	.word	0x00000488
        /*0e94*/ 	.short	0x010a
        /*0e96*/ 	.byte	0x0d
	.zero		1


	//   ....[217]....
        /*0e98*/ 	.word	0x00005630
        /*0e9c*/ 	.word	0x000000ff
        /*0ea0*/ 	.word	0x00000470
        /*0ea4*/ 	.short	0x010b
        /*0ea6*/ 	.byte	0x0d
	.zero		1


	//   ....[218]....
        /*0ea8*/ 	.word	0x000056a0
        /*0eac*/ 	.word	0x000000ff
        /*0eb0*/ 	.word	0x00000000
        /*0eb4*/ 	.short	0x0101
        /*0eb6*/ 	.byte	0x0f
	.zero		1


	//   ....[219]....
        /*0eb8*/ 	.word	0x000056f0
        /*0ebc*/ 	.word	0x000000ff
        /*0ec0*/ 	.word	0x00000000
        /*0ec4*/ 	.short	0x010a
        /*0ec6*/ 	.byte	0x04
	.zero		1


	//   ....[220]....
        /*0ec8*/ 	.word	0x00005780
        /*0ecc*/ 	.word	0x000000ff
        /*0ed0*/ 	.word	0x00000000
        /*0ed4*/ 	.short	0x010a
        /*0ed6*/ 	.byte	0x04
	.zero		1


	//   ....[221]....
        /*0ed8*/ 	.word	0x00005820
        /*0edc*/ 	.word	0x00000000
        /*0ee0*/ 	.word	0x00000000
        /*0ee4*/ 	.short	0x010a
        /*0ee6*/ 	.byte	0xff
	.zero		1


	//   ....[222]....
        /*0ee8*/ 	.word	0x00005b60
        /*0eec*/ 	.word	0x00000000
        /*0ef0*/ 	.word	0x000004b0
        /*0ef4*/ 	.short	0x010a
        /*0ef6*/ 	.byte	0xff
	.zero		1


	//   ....[223]....
        /*0ef8*/ 	.word	0x00005c70
        /*0efc*/ 	.word	0x00000000
        /*0f00*/ 	.word	0x00000000
        /*0f04*/ 	.short	0x0101
        /*0f06*/ 	.byte	0xff
	.zero		1


	//   ....[224]....
        /*0f08*/ 	.word	0x000066c0
        /*0f0c*/ 	.word	0x00000000
        /*0f10*/ 	.word	0x00000470
        /*0f14*/ 	.short	0x010a
        /*0f16*/ 	.byte	0xff
	.zero		1


	//   ....[225]....
        /*0f18*/ 	.word	0x00006700
        /*0f1c*/ 	.word	0x0000004c
        /*0f20*/ 	.word	0x000004d0
        /*0f24*/ 	.short	0x010a
        /*0f26*/ 	.byte	0xff
	.zero		1


	//   ....[226]....
        /*0f28*/ 	.word	0x00006810
        /*0f2c*/ 	.word	0x00000000
        /*0f30*/ 	.word	0x00000470
        /*0f34*/ 	.short	0x010a
        /*0f36*/ 	.byte	0xff
	.zero		1


	//   ....[227]....
        /*0f38*/ 	.word	0x00006920
        /*0f3c*/ 	.word	0x0000004c
        /*0f40*/ 	.word	0x000004d0
        /*0f44*/ 	.short	0x010a
        /*0f46*/ 	.byte	0xff
	.zero		1


	//   ....[228]....
        /*0f48*/ 	.word	0x00007130
        /*0f4c*/ 	.word	0x00000000
        /*0f50*/ 	.word	0x00000000
        /*0f54*/ 	.short	0x0101
        /*0f56*/ 	.byte	0xff
	.zero		1


	//   ....[229]....
        /*0f58*/ 	.word	0x00007140
        /*0f5c*/ 	.word	0x00000002
        /*0f60*/ 	.word	0x00000470
        /*0f64*/ 	.short	0x010a
        /*0f66*/ 	.byte	0xff
	.zero		1


	//   ....[230]....
        /*0f68*/ 	.word	0x00007200
        /*0f6c*/ 	.word	0x00000002
        /*0f70*/ 	.word	0x00000470
        /*0f74*/ 	.short	0x010a
        /*0f76*/ 	.byte	0xff
	.zero		1


	//   ....[231]....
        /*0f78*/ 	.word	0x000074e0
        /*0f7c*/ 	.word	0x0000004c
        /*0f80*/ 	.word	0x00000000
        /*0f84*/ 	.short	0x0101
        /*0f86*/ 	.byte	0xff
	.zero		1


	//   ....[232]....
        /*0f88*/ 	.word	0x00007b20
        /*0f8c*/ 	.word	0x00000002
        /*0f90*/ 	.word	0x00000000
        /*0f94*/ 	.short	0x0101
        /*0f96*/ 	.byte	0xff
	.zero		1


	//   ....[233]....
        /*0f98*/ 	.word	0x00007d90
        /*0f9c*/ 	.word	0x000000ff
        /*0fa0*/ 	.word	0x00000000
        /*0fa4*/ 	.short	0x0101
        /*0fa6*/ 	.byte	0x04
	.zero		1


	//   ....[234]....
        /*0fa8*/ 	.word	0x00007db0
        /*0fac*/ 	.word	0x00000003
        /*0fb0*/ 	.word	0x00000520
        /*0fb4*/ 	.short	0x010a
        /*0fb6*/ 	.byte	0xff
	.zero		1


	//   ....[235]....
        /*0fb8*/ 	.word	0x00007e10
        /*0fbc*/ 	.word	0x00000002
        /*0fc0*/ 	.word	0x00000238
        /*0fc4*/ 	.short	0x010a
        /*0fc6*/ 	.byte	0xff
	.zero		1


	//   ....[236]....
        /*0fc8*/ 	.word	0x00007e70
        /*0fcc*/ 	.word	0x00000002
        /*0fd0*/ 	.word	0x00000238
        /*0fd4*/ 	.short	0x010a
        /*0fd6*/ 	.byte	0xff
	.zero		1


	//   ....[237]....
        /*0fd8*/ 	.word	0x00007ec0
        /*0fdc*/ 	.word	0x00000002
        /*0fe0*/ 	.word	0x000004b0
        /*0fe4*/ 	.short	0x010a
        /*0fe6*/ 	.byte	0xff
	.zero		1


	//   ....[238]....
        /*0fe8*/ 	.word	0x00007f20
        /*0fec*/ 	.word	0x00000002
        /*0ff0*/ 	.word	0x00000000
        /*0ff4*/ 	.short	0x010a
        /*0ff6*/ 	.byte	0xff
	.zero		1


	//   ....[239]....
        /*0ff8*/ 	.word	0x00007f80
        /*0ffc*/ 	.word	0x00000002
        /*1000*/ 	.word	0x00000000
        /*1004*/ 	.short	0x010a
        /*1006*/ 	.byte	0xff
	.zero		1


	//   ....[240]....
        /*1008*/ 	.word	0x00007fe0
        /*100c*/ 	.word	0x00000002
        /*1010*/ 	.word	0x00000000
        /*1014*/ 	.short	0x010a
        /*1016*/ 	.byte	0xff
	.zero		1


	//   ....[241]....
        /*1018*/ 	.word	0x00008040
        /*101c*/ 	.word	0x00000002
        /*1020*/ 	.word	0x00000238
        /*1024*/ 	.short	0x010a
        /*1026*/ 	.byte	0xff
	.zero		1


	//   ....[242]....
        /*1028*/ 	.word	0x00008090
        /*102c*/ 	.word	0x00000000
        /*1030*/ 	.word	0x00000510
        /*1034*/ 	.short	0x010a
        /*1036*/ 	.byte	0xff
	.zero		1


	//   ....[243]....
        /*1038*/ 	.word	0x000080f0
        /*103c*/ 	.word	0x00000000
        /*1040*/ 	.word	0x000004c0
        /*1044*/ 	.short	0x010a
        /*1046*/ 	.byte	0xff
	.zero		1


	//   ....[244]....
        /*1048*/ 	.word	0x00008140
        /*104c*/ 	.word	0x00000000
        /*1050*/ 	.word	0x000004b0
        /*1054*/ 	.short	0x010a
        /*1056*/ 	.byte	0xff
	.zero		1


	//   ....[245]....
        /*1058*/ 	.word	0x000081a0
        /*105c*/ 	.word	0x00000000
        /*1060*/ 	.word	0x000004c0
        /*1064*/ 	.short	0x010a
        /*1066*/ 	.byte	0xff
	.zero		1


	//   ....[246]....
        /*1068*/ 	.word	0x00008200
        /*106c*/ 	.word	0x00000004
        /*1070*/ 	.word	0x00000008
        /*1074*/ 	.short	0x010a
        /*1076*/ 	.byte	0xff
	.zero		1


	//   ....[247]....
        /*1078*/ 	.word	0x000082e0
        /*107c*/ 	.word	0x00000002
        /*1080*/ 	.word	0x00000008
        /*1084*/ 	.short	0x010a
        /*1086*/ 	.byte	0xff
	.zero		1


	//   ....[248]....
        /*1088*/ 	.word	0x00008330
        /*108c*/ 	.word	0x00000000
        /*1090*/ 	.word	0x000004b0
        /*1094*/ 	.short	0x010a
        /*1096*/ 	.byte	0xff
	.zero		1


	//   ....[249]....
        /*1098*/ 	.word	0x00008390
        /*109c*/ 	.word	0x00000000
        /*10a0*/ 	.word	0x000004f0
        /*10a4*/ 	.short	0x010a
        /*10a6*/ 	.byte	0xff
	.zero		1


	//   ....[250]....
        /*10a8*/ 	.word	0x000083f0
        /*10ac*/ 	.word	0x00000000
        /*10b0*/ 	.word	0x00000000
        /*10b4*/ 	.short	0x010a
        /*10b6*/ 	.byte	0xff
	.zero		1


	//   ....[251]....
        /*10b8*/ 	.word	0x00008450
        /*10bc*/ 	.word	0x00000000
        /*10c0*/ 	.word	0x00000000
        /*10c4*/ 	.short	0x010a
        /*10c6*/ 	.byte	0xff
	.zero		1


	//   ....[252]....
        /*10c8*/ 	.word	0x000084b0
        /*10cc*/ 	.word	0x00000000
        /*10d0*/ 	.word	0x00000000
        /*10d4*/ 	.short	0x010a
        /*10d6*/ 	.byte	0xff
	.zero		1


	//   ....[253]....
        /*10d8*/ 	.word	0x00008510
        /*10dc*/ 	.word	0x00000000
        /*10e0*/ 	.word	0x00000000
        /*10e4*/ 	.short	0x010a
        /*10e6*/ 	.byte	0xff
	.zero		1


	//   ....[254]....
        /*10e8*/ 	.word	0x00008570
        /*10ec*/ 	.word	0x00000000
        /*10f0*/ 	.word	0x00000530
        /*10f4*/ 	.short	0x010a
        /*10f6*/ 	.byte	0xff
	.zero		1


	//   ....[255]....
        /*10f8*/ 	.word	0x000085c0
        /*10fc*/ 	.word	0x00000000
        /*1100*/ 	.word	0x000004b0
        /*1104*/ 	.short	0x010a
        /*1106*/ 	.byte	0xff
	.zero		1


	//   ....[0]....
        /*1108*/ 	.word	0x00008620
        /*110c*/ 	.word	0x00000000
        /*1110*/ 	.word	0x000004a8
        /*1114*/ 	.short	0x010a
        /*1116*/ 	.byte	0xff
	.zero		1


	//   ....[1]....
        /*1118*/ 	.word	0x00008680
        /*111c*/ 	.word	0x00000000
        /*1120*/ 	.word	0x00000488
        /*1124*/ 	.short	0x010a
        /*1126*/ 	.byte	0xff
	.zero		1


	//   ....[2]....
        /*1128*/ 	.word	0x000086e0
        /*112c*/ 	.word	0x00000003
        /*1130*/ 	.word	0x00000488
        /*1134*/ 	.short	0x010a
        /*1136*/ 	.byte	0xff
	.zero		1


	//   ....[3]....
        /*1138*/ 	.word	0x00008740
        /*113c*/ 	.word	0x00000000
        /*1140*/ 	.word	0x00000000
        /*1144*/ 	.short	0x010a
        /*1146*/ 	.byte	0xff
	.zero		1


	//   ....[4]....
        /*1148*/ 	.word	0x000087a0
        /*114c*/ 	.word	0x00000000
        /*1150*/ 	.word	0x00000000
        /*1154*/ 	.short	0x010a
        /*1156*/ 	.byte	0xff
	.zero		1


	//   ....[5]....
        /*1158*/ 	.word	0x000087f0
        /*115c*/ 	.word	0x00000000
        /*1160*/ 	.word	0x000004b0
        /*1164*/ 	.short	0x010a
        /*1166*/ 	.byte	0xff
	.zero		1


	//   ....[6]....
        /*1168*/ 	.word	0x00008840
        /*116c*/ 	.word	0x00000000
        /*1170*/ 	.word	0x00000470
        /*1174*/ 	.short	0x010a
        /*1176*/ 	.byte	0xff
	.zero		1


	//   ....[7]....
        /*1178*/ 	.word	0x00008890
        /*117c*/ 	.word	0x0000004c
        /*1180*/ 	.word	0x000004d0
        /*1184*/ 	.short	0x010a
        /*1186*/ 	.byte	0xff
	.zero		1


	//   ....[8]....
        /*1188*/ 	.word	0x000088e0
        /*118c*/ 	.word	0x00000002
        /*1190*/ 	.word	0x00000470
        /*1194*/ 	.short	0x010a
        /*1196*/ 	.byte	0xff
	.zero		1


	//----- nvinfo : EIATTR_NUM_MBARRIERS
	.align		4
.L_47:
        /*1198*/ 	.byte	0x03, 0x38
        /*119a*/ 	.short	0x00a7


	//----- nvinfo : EIATTR_EXIT_INSTR_OFFSETS
	.align		4
        /*119c*/ 	.byte	0x04, 0x1c
        /*119e*/ 	.short	(.L_49 - .L_48)


	//   ....[0]....
.L_48:
        /*11a0*/ 	.word	0x00003020


	//   ....[1]....
        /*11a4*/ 	.word	0x00003610


	//   ....[2]....
        /*11a8*/ 	.word	0x00003670


	//   ....[3]....
        /*11ac*/ 	.word	0x000048a0


	//   ....[4]....
        /*11b0*/ 	.word	0x00005850


	//   ....[5]....
        /*11b4*/ 	.word	0x00005890


	//   ....[6]....
        /*11b8*/ 	.word	0x00007c80


	//   ....[7]....
        /*11bc*/ 	.word	0x00007d00


	//   ....[8]....
        /*11c0*/ 	.word	0x00007d30


	//   ....[9]....
        /*11c4*/ 	.word	0x00007da0


	//----- nvinfo : EIATTR_MAX_THREADS
	.align		4
.L_49:
        /*11c8*/ 	.byte	0x04, 0x05
        /*11ca*/ 	.short	(.L_51 - .L_50)
.L_50:
        /*11cc*/ 	.word	0x00000100
        /*11d0*/ 	.word	0x00000001
        /*11d4*/ 	.word	0x00000001


	//----- nvinfo : EIATTR_CRS_STACK_SIZE
	.align		4
.L_51:
        /*11d8*/ 	.byte	0x04, 0x1e
        /*11da*/ 	.short	(.L_53 - .L_52)
.L_52:
        /*11dc*/ 	.word	0x00000000


	//----- nvinfo : EIATTR_CBANK_PARAM_SIZE
	.align		4
.L_53:
        /*11e0*/ 	.byte	0x03, 0x19
        /*11e2*/ 	.short	0x0800


	//----- nvinfo : EIATTR_PARAM_CBANK
	.align		4
        /*11e4*/ 	.byte	0x04, 0x0a
        /*11e6*/ 	.short	(.L_55 - .L_54)
	.align		4
.L_54:
        /*11e8*/ 	.word	index@(.nv.constant0._ZN7cutlass13device_kernelINS_4gemm6kernel13GemmUniversalIN4cute5tupleIJiiiiEEENS1_10collective13CollectiveMmaINS1_35MainloopSm100TmaUmmaWarpSpecializedILi71ELi2ELi4ENS5_IJNS4_1CILi2EEENSA_ILi1EEESC_EEEEENS5_IJNSA_ILi128EEENSA_ILi64EEENSA_ILi16EEEEEENS_6half_tENS5_IJlSC_lEEESJ_SK_NS4_8TiledMMAINS4_8MMA_AtomIJNS4_26SM100_MMA_F16BF16_2x1SM_SSISJ_SJ_fLi128ELi64ELNS4_4UMMA5MajorE0ELSP_0ELNSO_7ScaleInE0ELSQ_0EEEEEENS4_6LayoutINS5_IJSC_SC_SC_EEENS5_IJNSA_ILi0EEESV_SV_EEEEENS5_IJNS4_10UnderscoreESY_SY_EEEEENS4_18SM100_TMA_2SM_LOADENS4_14ComposedLayoutINS4_7SwizzleILi1ELi4ELi3EEENS4_18smem_ptr_flag_bitsILi16EEENST_INS5_IJNSA_ILi8EEESH_EEENS5_IJSH_SC_EEEEEEEvNS4_8identityES11_S1B_vS1C_EENS_8epilogue10collective18CollectiveEpilogueINS1E_23Sm100TmaWarpSpecializedILi3ELi2ELi16ELb1ELb0EEEJNS5_IJSG_SG_SH_EEENS5_IJNST_ISG_SC_EENST_INS5_IJSH_SB_EEENS5_IJSC_NSA_ILi32EEEEEEEEEEESJ_SK_SJ_SK_NS1E_6fusion15FusionCallbacksIS1I_NS1Q_17LinearCombinationISJ_fSJ_fLNS_15FloatRoundStyleE2EEES1J_S1P_JEEENS4_5SM1004TMEM4LOAD26SM100_TMEM_LOAD_32dp32b16xENS4_13SM90_TMA_LOADES1B_NS4_39AutoVectorizingCopyWithAssumedAlignmentILi128EEENS4_14SM90_TMA_STOREES1B_S22_S22_EEEvvEEEEvNT_6ParamsE)
        /*11ec*/ 	.short	0x0380
        /*11ee*/ 	.short	0x0800


	//----- nvinfo : EIATTR_SW_WAR
	.align		4
.L_55:
        /*11f0*/ 	.byte	0x04, 0x36
        /*11f2*/ 	.short	(.L_57 - .L_56)
.L_56:
        /*11f4*/ 	.word	0x00000008
.L_57:


//--------------------- .nv.callgraph             --------------------------
	.section	.nv.callgraph,"",@"SHT_CUDA_CALLGRAPH"
	.align	4
	.sectionentsize	8
	.align		4
        /*0000*/ 	.word	0x00000000
	.align		4
        /*0004*/ 	.word	0xffffffff
	.align		4
        /*0008*/ 	.word	index@(_ZN7cutlass13device_kernelINS_4gemm6kernel13GemmUniversalIN4cute5tupleIJiiiiEEENS1_10collective13CollectiveMmaINS1_35MainloopSm100TmaUmmaWarpSpecializedILi71ELi2ELi4ENS5_IJNS4_1CILi2EEENSA_ILi1EEESC_EEEEENS5_IJNSA_ILi128EEENSA_ILi64EEENSA_ILi16EEEEEENS_6half_tENS5_IJlSC_lEEESJ_SK_NS4_8TiledMMAINS4_8MMA_AtomIJNS4_26SM100_MMA_F16BF16_2x1SM_SSISJ_SJ_fLi128ELi64ELNS4_4UMMA5MajorE0ELSP_0ELNSO_7ScaleInE0ELSQ_0EEEEEENS4_6LayoutINS5_IJSC_SC_SC_EEENS5_IJNSA_ILi0EEESV_SV_EEEEENS5_IJNS4_10UnderscoreESY_SY_EEEEENS4_18SM100_TMA_2SM_LOADENS4_14ComposedLayoutINS4_7SwizzleILi1ELi4ELi3EEENS4_18smem_ptr_flag_bitsILi16EEENST_INS5_IJNSA_ILi8EEESH_EEENS5_IJSH_SC_EEEEEEEvNS4_8identityES11_S1B_vS1C_EENS_8epilogue10collective18CollectiveEpilogueINS1E_23Sm100TmaWarpSpecializedILi3ELi2ELi16ELb1ELb0EEEJNS5_IJSG_SG_SH_EEENS5_IJNST_ISG_SC_EENST_INS5_IJSH_SB_EEENS5_IJSC_NSA_ILi32EEEEEEEEEEESJ_SK_SJ_SK_NS1E_6fusion15FusionCallbacksIS1I_NS1Q_17LinearCombinationISJ_fSJ_fLNS_15FloatRoundStyleE2EEES1J_S1P_JEEENS4_5SM1004TMEM4LOAD26SM100_TMEM_LOAD_32dp32b16xENS4_13SM90_TMA_LOADES1B_NS4_39AutoVectorizingCopyWithAssumedAlignmentILi128EEENS4_14SM90_TMA_STOREES1B_S22_S22_EEEvvEEEEvNT_6ParamsE)
	.align		4
        /*000c*/ 	.word	index@(__assertfail)
	.align		4
        /*0010*/ 	.word	0x00000000
	.align		4
        /*0014*/ 	.word	0xfffffffe
	.align		4
        /*0018*/ 	.word	0x00000000
	.align		4
        /*001c*/ 	.word	0xfffffffd
	.align		4
        /*0020*/ 	.word	0x00000000
	.align		4
        /*0024*/ 	.word	0xfffffffc


//--------------------- .nv.constant4             --------------------------
	.section	.nv.constant4,"a",@progbits
	.align	8
	.align		8
.nv.constant4:
        /*0000*/ 	.dword	__assertfail
	.align		8
        /*0008*/ 	.dword	__unnamed_1
	.align		8
        /*0010*/ 	.dword	__unnamed_2
	.align		8
        /*0018*/ 	.dword	_ZN40_INTERNAL_c3c03e17_4_k_cu_44b92eaa_202854cuda3std3__45__cpo5beginE
	.align		8
        /*0020*/ 	.dword	_ZN40_INTERNAL_c3c03e17_4_k_cu_44b92eaa_202854cuda3std3__45__cpo3endE
	.align		8
        /*0028*/ 	.dword	_ZN40_INTERNAL_c3c03e17_4_k_cu_44b92eaa_202854cuda3std3__45__cpo6cbeginE
	.align		8
        /*0030*/ 	.dword	_ZN40_INTERNAL_c3c03e17_4_k_cu_44b92eaa_202854cuda3std3__45__cpo4cendE
	.align		8
        /*0038*/ 	.dword	_ZN40_INTERNAL_c3c03e17_4_k_cu_44b92eaa_202854cuda3std3__442_GLOBAL__N__c3c03e17_4_k_cu_44b92eaa_202856ignoreE
	.align		8
        /*0040*/ 	.dword	_ZN40_INTERNAL_c3c03e17_4_k_cu_44b92eaa_202854cuda3std3__419piecewise_constructE
	.align		8
        /*0048*/ 	.dword	_ZN40_INTERNAL_c3c03e17_4_k_cu_44b92eaa_202854cuda3std3__48in_placeE
	.align		8
        /*0050*/ 	.dword	_ZN40_INTERNAL_c3c03e17_4_k_cu_44b92eaa_202854cuda3std6ranges3__45__cpo4swapE
	.align		8
        /*0058*/ 	.dword	_ZN40_INTERNAL_c3c03e17_4_k_cu_44b92eaa_202854cuda3std6ranges3__45__cpo9iter_moveE
	.align		8
        /*0060*/ 	.dword	_ZN40_INTERNAL_c3c03e17_4_k_cu_44b92eaa_202854cute7productE
	.align		8
        /*0068*/ 	.dword	_ZN40_INTERNAL_c3c03e17_4_k_cu_44b92eaa_202854cute1_E
	.align		8
        /*0070*/ 	.dword	$str$25
	.align		8
        /*0078*/ 	.dword	$str$26
	.align		8
        /*0080*/ 	.dword	$str$27
	.align		8
        /*0088*/ 	.dword	$str$28


//--------------------- .text._ZN7cutlass13device_kernelINS_4gemm6kernel13GemmUniversalIN4cute5tupleIJiiiiEEENS1_10collective13CollectiveMmaINS1_35MainloopSm100TmaUmmaWarpSpecializedILi71ELi2ELi4ENS5_IJNS4_1CILi2EEENSA_ILi1EEESC_EEEEENS5_IJNSA_ILi128EEENSA_ILi64EEENSA_ILi16EEEEEENS_6half_tENS5_IJlSC_lEEESJ_SK_NS4_8TiledMMAINS4_8MMA_AtomIJNS4_26SM100_MMA_F16BF16_2x1SM_SSISJ_SJ_fLi128ELi64ELNS4_4UMMA5MajorE0ELSP_0ELNSO_7ScaleInE0ELSQ_0EEEEEENS4_6LayoutINS5_IJSC_SC_SC_EEENS5_IJNSA_ILi0EEESV_SV_EEEEENS5_IJNS4_10UnderscoreESY_SY_EEEEENS4_18SM100_TMA_2SM_LOADENS4_14ComposedLayoutINS4_7SwizzleILi1ELi4ELi3EEENS4_18smem_ptr_flag_bitsILi16EEENST_INS5_IJNSA_ILi8EEESH_EEENS5_IJSH_SC_EEEEEEEvNS4_8identityES11_S1B_vS1C_EENS_8epilogue10collective18CollectiveEpilogueINS1E_23Sm100TmaWarpSpecializedILi3ELi2ELi16ELb1ELb0EEEJNS5_IJSG_SG_SH_EEENS5_IJNST_ISG_SC_EENST_INS5_IJSH_SB_EEENS5_IJSC_NSA_ILi32EEEEEEEEEEESJ_SK_SJ_SK_NS1E_6fusion15FusionCallbacksIS1I_NS1Q_17LinearCombinationISJ_fSJ_fLNS_15FloatRoundStyleE2EEES1J_S1P_JEEENS4_5SM1004TMEM4LOAD26SM100_TMEM_LOAD_32dp32b16xENS4_13SM90_TMA_LOADES1B_NS4_39AutoVectorizingCopyWithAssumedAlignmentILi128EEENS4_14SM90_TMA_STOREES1B_S22_S22_EEEvvEEEEvNT_6ParamsE --------------------------
	.section	.text._ZN7cutlass13device_kernelINS_4gemm6kernel13GemmUniversalIN4cute5tupleIJiiiiEEENS1_10collective13CollectiveMmaINS1_35MainloopSm100TmaUmmaWarpSpecializedILi71ELi2ELi4ENS5_IJNS4_1CILi2EEENSA_ILi1EEESC_EEEEENS5_IJNSA_ILi128EEENSA_ILi64EEENSA_ILi16EEEEEENS_6half_tENS5_IJlSC_lEEESJ_SK_NS4_8TiledMMAINS4_8MMA_AtomIJNS4_26SM100_MMA_F16BF16_2x1SM_SSISJ_SJ_fLi128ELi64ELNS4_4UMMA5MajorE0ELSP_0ELNSO_7ScaleInE0ELSQ_0EEEEEENS4_6LayoutINS5_IJSC_SC_SC_EEENS5_IJNSA_ILi0EEESV_SV_EEEEENS5_IJNS4_10UnderscoreESY_SY_EEEEENS4_18SM100_TMA_2SM_LOADENS4_14ComposedLayoutINS4_7SwizzleILi1ELi4ELi3EEENS4_18smem_ptr_flag_bitsILi16EEENST_INS5_IJNSA_ILi8EEESH_EEENS5_IJSH_SC_EEEEEEEvNS4_8identityES11_S1B_vS1C_EENS_8epilogue10collective18CollectiveEpilogueINS1E_23Sm100TmaWarpSpecializedILi3ELi2ELi16ELb1ELb0EEEJNS5_IJSG_SG_SH_EEENS5_IJNST_ISG_SC_EENST_INS5_IJSH_SB_EEENS5_IJSC_NSA_ILi32EEEEEEEEEEESJ_SK_SJ_SK_NS1E_6fusion15FusionCallbacksIS1I_NS1Q_17LinearCombinationISJ_fSJ_fLNS_15FloatRoundStyleE2EEES1J_S1P_JEEENS4_5SM1004TMEM4LOAD26SM100_TMEM_LOAD_32dp32b16xENS4_13SM90_TMA_LOADES1B_NS4_39AutoVectorizingCopyWithAssumedAlignmentILi128EEENS4_14SM90_TMA_STOREES1B_S22_S22_EEEvvEEEEvNT_6ParamsE,"ax",@progbits
	.align	128
.text._ZN7cutlass13device_kernelINS_4gemm6kernel13GemmUniversalIN4cute5tupleIJiiiiEEENS1_10collective13CollectiveMmaINS1_35MainloopSm100TmaUmmaWarpSpecializedILi71ELi2ELi4ENS5_IJNS4_1CILi2EEENSA_ILi1EEESC_EEEEENS5_IJNSA_ILi128EEENSA_ILi64EEENSA_ILi16EEEEEENS_6half_tENS5_IJlSC_lEEESJ_SK_NS4_8TiledMMAINS4_8MMA_AtomIJNS4_26SM100_MMA_F16BF16_2x1SM_SSISJ_SJ_fLi128ELi64ELNS4_4UMMA5MajorE0ELSP_0ELNSO_7ScaleInE0ELSQ_0EEEEEENS4_6LayoutINS5_IJSC_SC_SC_EEENS5_IJNSA_ILi0EEESV_SV_EEEEENS5_IJNS4_10UnderscoreESY_SY_EEEEENS4_18SM100_TMA_2SM_LOADENS4_14ComposedLayoutINS4_7SwizzleILi1ELi4ELi3EEENS4_18smem_ptr_flag_bitsILi16EEENST_INS5_IJNSA_ILi8EEESH_EEENS5_IJSH_SC_EEEEEEEvNS4_8identityES11_S1B_vS1C_EENS_8epilogue10collective18CollectiveEpilogueINS1E_23Sm100TmaWarpSpecializedILi3ELi2ELi16ELb1ELb0EEEJNS5_IJSG_SG_SH_EEENS5_IJNST_ISG_SC_EENST_INS5_IJSH_SB_EEENS5_IJSC_NSA_ILi32EEEEEEEEEEESJ_SK_SJ_SK_NS1E_6fusion15FusionCallbacksIS1I_NS1Q_17LinearCombinationISJ_fSJ_fLNS_15FloatRoundStyleE2EEES1J_S1P_JEEENS4_5SM1004TMEM4LOAD26SM100_TMEM_LOAD_32dp32b16xENS4_13SM90_TMA_LOADES1B_NS4_39AutoVectorizingCopyWithAssumedAlignmentILi128EEENS4_14SM90_TMA_STOREES1B_S22_S22_EEEvvEEEEvNT_6ParamsE:
        .type           _ZN7cutlass13device_kernelINS_4gemm6kernel13GemmUniversalIN4cute5tupleIJiiiiEEENS1_10collective13CollectiveMmaINS1_35MainloopSm100TmaUmmaWarpSpecializedILi71ELi2ELi4ENS5_IJNS4_1CILi2EEENSA_ILi1EEESC_EEEEENS5_IJNSA_ILi128EEENSA_ILi64EEENSA_ILi16EEEEEENS_6half_tENS5_IJlSC_lEEESJ_SK_NS4_8TiledMMAINS4_8MMA_AtomIJNS4_26SM100_MMA_F16BF16_2x1SM_SSISJ_SJ_fLi128ELi64ELNS4_4UMMA5MajorE0ELSP_0ELNSO_7ScaleInE0ELSQ_0EEEEEENS4_6LayoutINS5_IJSC_SC_SC_EEENS5_IJNSA_ILi0EEESV_SV_EEEEENS5_IJNS4_10UnderscoreESY_SY_EEEEENS4_18SM100_TMA_2SM_LOADENS4_14ComposedLayoutINS4_7SwizzleILi1ELi4ELi3EEENS4_18smem_ptr_flag_bitsILi16EEENST_INS5_IJNSA_ILi8EEESH_EEENS5_IJSH_SC_EEEEEEEvNS4_8identityES11_S1B_vS1C_EENS_8epilogue10collective18CollectiveEpilogueINS1E_23Sm100TmaWarpSpecializedILi3ELi2ELi16ELb1ELb0EEEJNS5_IJSG_SG_SH_EEENS5_IJNST_ISG_SC_EENST_INS5_IJSH_SB_EEENS5_IJSC_NSA_ILi32EEEEEEEEEEESJ_SK_SJ_SK_NS1E_6fusion15FusionCallbacksIS1I_NS1Q_17LinearCombinationISJ_fSJ_fLNS_15FloatRoundStyleE2EEES1J_S1P_JEEENS4_5SM1004TMEM4LOAD26SM100_TMEM_LOAD_32dp32b16xENS4_13SM90_TMA_LOADES1B_NS4_39AutoVectorizingCopyWithAssumedAlignmentILi128EEENS4_14SM90_TMA_STOREES1B_S22_S22_EEEvvEEEEvNT_6ParamsE,@function
        .size           _ZN7cutlass13device_kernelINS_4gemm6kernel13GemmUniversalIN4cute5tupleIJiiiiEEENS1_10collective13CollectiveMmaINS1_35MainloopSm100TmaUmmaWarpSpecializedILi71ELi2ELi4ENS5_IJNS4_1CILi2EEENSA_ILi1EEESC_EEEEENS5_IJNSA_ILi128EEENSA_ILi64EEENSA_ILi16EEEEEENS_6half_tENS5_IJlSC_lEEESJ_SK_NS4_8TiledMMAINS4_8MMA_AtomIJNS4_26SM100_MMA_F16BF16_2x1SM_SSISJ_SJ_fLi128ELi64ELNS4_4UMMA5MajorE0ELSP_0ELNSO_7ScaleInE0ELSQ_0EEEEEENS4_6LayoutINS5_IJSC_SC_SC_EEENS5_IJNSA_ILi0EEESV_SV_EEEEENS5_IJNS4_10UnderscoreESY_SY_EEEEENS4_18SM100_TMA_2SM_LOADENS4_14ComposedLayoutINS4_7SwizzleILi1ELi4ELi3EEENS4_18smem_ptr_flag_bitsILi16EEENST_INS5_IJNSA_ILi8EEESH_EEENS5_IJSH_SC_EEEEEEEvNS4_8identityES11_S1B_vS1C_EENS_8epilogue10collective18CollectiveEpilogueINS1E_23Sm100TmaWarpSpecializedILi3ELi2ELi16ELb1ELb0EEEJNS5_IJSG_SG_SH_EEENS5_IJNST_ISG_SC_EENST_INS5_IJSH_SB_EEENS5_IJSC_NSA_ILi32EEEEEEEEEEESJ_SK_SJ_SK_NS1E_6fusion15FusionCallbacksIS1I_NS1Q_17LinearCombinationISJ_fSJ_fLNS_15FloatRoundStyleE2EEES1J_S1P_JEEENS4_5SM1004TMEM4LOAD26SM100_TMEM_LOAD_32dp32b16xENS4_13SM90_TMA_LOADES1B_NS4_39AutoVectorizingCopyWithAssumedAlignmentILi128EEENS4_14SM90_TMA_STOREES1B_S22_S22_EEEvvEEEEvNT_6ParamsE,(.L_x_179 - _ZN7cutlass13device_kernelINS_4gemm6kernel13GemmUniversalIN4cute5tupleIJiiiiEEENS1_10collective13CollectiveMmaINS1_35MainloopSm100TmaUmmaWarpSpecializedILi71ELi2ELi4ENS5_IJNS4_1CILi2EEENSA_ILi1EEESC_EEEEENS5_IJNSA_ILi128EEENSA_ILi64EEENSA_ILi16EEEEEENS_6half_tENS5_IJlSC_lEEESJ_SK_NS4_8TiledMMAINS4_8MMA_AtomIJNS4_26SM100_MMA_F16BF16_2x1SM_SSISJ_SJ_fLi128ELi64ELNS4_4UMMA5MajorE0ELSP_0ELNSO_7ScaleInE0ELSQ_0EEEEEENS4_6LayoutINS5_IJSC_SC_SC_EEENS5_IJNSA_ILi0EEESV_SV_EEEEENS5_IJNS4_10UnderscoreESY_SY_EEEEENS4_18SM100_TMA_2SM_LOADENS4_14ComposedLayoutINS4_7SwizzleILi1ELi4ELi3EEENS4_18smem_ptr_flag_bitsILi16EEENST_INS5_IJNSA_ILi8EEESH_EEENS5_IJSH_SC_EEEEEEEvNS4_8identityES11_S1B_vS1C_EENS_8epilogue10collective18CollectiveEpilogueINS1E_23Sm100TmaWarpSpecializedILi3ELi2ELi16ELb1ELb0EEEJNS5_IJSG_SG_SH_EEENS5_IJNST_ISG_SC_EENST_INS5_IJSH_SB_EEENS5_IJSC_NSA_ILi32EEEEEEEEEEESJ_SK_SJ_SK_NS1E_6fusion15FusionCallbacksIS1I_NS1Q_17LinearCombinationISJ_fSJ_fLNS_15FloatRoundStyleE2EEES1J_S1P_JEEENS4_5SM1004TMEM4LOAD26SM100_TMEM_LOAD_32dp32b16xENS4_13SM90_TMA_LOADES1B_NS4_39AutoVectorizingCopyWithAssumedAlignmentILi128EEENS4_14SM90_TMA_STOREES1B_S22_S22_EEEvvEEEEvNT_6ParamsE)
        .other          _ZN7cutlass13device_kernelINS_4gemm6kernel13GemmUniversalIN4cute5tupleIJiiiiEEENS1_10collective13CollectiveMmaINS1_35MainloopSm100TmaUmmaWarpSpecializedILi71ELi2ELi4ENS5_IJNS4_1CILi2EEENSA_ILi1EEESC_EEEEENS5_IJNSA_ILi128EEENSA_ILi64EEENSA_ILi16EEEEEENS_6half_tENS5_IJlSC_lEEESJ_SK_NS4_8TiledMMAINS4_8MMA_AtomIJNS4_26SM100_MMA_F16BF16_2x1SM_SSISJ_SJ_fLi128ELi64ELNS4_4UMMA5MajorE0ELSP_0ELNSO_7ScaleInE0ELSQ_0EEEEEENS4_6LayoutINS5_IJSC_SC_SC_EEENS5_IJNSA_ILi0EEESV_SV_EEEEENS5_IJNS4_10UnderscoreESY_SY_EEEEENS4_18SM100_TMA_2SM_LOADENS4_14ComposedLayoutINS4_7SwizzleILi1ELi4ELi3EEENS4_18smem_ptr_flag_bitsILi16EEENST_INS5_IJNSA_ILi8EEESH_EEENS5_IJSH_SC_EEEEEEEvNS4_8identityES11_S1B_vS1C_EENS_8epilogue10collective18CollectiveEpilogueINS1E_23Sm100TmaWarpSpecializedILi3ELi2ELi16ELb1ELb0EEEJNS5_IJSG_SG_SH_EEENS5_IJNST_ISG_SC_EENST_INS5_IJSH_SB_EEENS5_IJSC_NSA_ILi32EEEEEEEEEEESJ_SK_SJ_SK_NS1E_6fusion15FusionCallbacksIS1I_NS1Q_17LinearCombinationISJ_fSJ_fLNS_15FloatRoundStyleE2EEES1J_S1P_JEEENS4_5SM1004TMEM4LOAD26SM100_TMEM_LOAD_32dp32b16xENS4_13SM90_TMA_LOADES1B_NS4_39AutoVectorizingCopyWithAssumedAlignmentILi128EEENS4_14SM90_TMA_STOREES1B_S22_S22_EEEvvEEEEvNT_6ParamsE,@"STO_CUDA_ENTRY STV_DEFAULT"
_ZN7cutlass13device_kernelINS_4gemm6kernel13GemmUniversalIN4cute5tupleIJiiiiEEENS1_10collective13CollectiveMmaINS1_35MainloopSm100TmaUmmaWarpSpecializedILi71ELi2ELi4ENS5_IJNS4_1CILi2EEENSA_ILi1EEESC_EEEEENS5_IJNSA_ILi128EEENSA_ILi64EEENSA_ILi16EEEEEENS_6half_tENS5_IJlSC_lEEESJ_SK_NS4_8TiledMMAINS4_8MMA_AtomIJNS4_26SM100_MMA_F16BF16_2x1SM_SSISJ_SJ_fLi128ELi64ELNS4_4UMMA5MajorE0ELSP_0ELNSO_7ScaleInE0ELSQ_0EEEEEENS4_6LayoutINS5_IJSC_SC_SC_EEENS5_IJNSA_ILi0EEESV_SV_EEEEENS5_IJNS4_10UnderscoreESY_SY_EEEEENS4_18SM100_TMA_2SM_LOADENS4_14ComposedLayoutINS4_7SwizzleILi1ELi4ELi3EEENS4_18smem_ptr_flag_bitsILi16EEENST_INS5_IJNSA_ILi8EEESH_EEENS5_IJSH_SC_EEEEEEEvNS4_8identityES11_S1B_vS1C_EENS_8epilogue10collective18CollectiveEpilogueINS1E_23Sm100TmaWarpSpecializedILi3ELi2ELi16ELb1ELb0EEEJNS5_IJSG_SG_SH_EEENS5_IJNST_ISG_SC_EENST_INS5_IJSH_SB_EEENS5_IJSC_NSA_ILi32EEEEEEEEEEESJ_SK_SJ_SK_NS1E_6fusion15FusionCallbacksIS1I_NS1Q_17LinearCombinationISJ_fSJ_fLNS_15FloatRoundStyleE2EEES1J_S1P_JEEENS4_5SM1004TMEM4LOAD26SM100_TMEM_LOAD_32dp32b16xENS4_13SM90_TMA_LOADES1B_NS4_39AutoVectorizingCopyWithAssumedAlignmentILi128EEENS4_14SM90_TMA_STOREES1B_S22_S22_EEEvvEEEEvNT_6ParamsE:
[----:B------:R-:W1:Y:S01]  /*0000*/  LDC R1, c[0x0][0x37c] ;  /* 0x0000df00ff017b82 */ /* 0x000e620000000800 */
[----:B------:R-:W2:Y:S01]  /*0010*/  S2R R74, SR_TID.X ;  /* 0x00000000004a7919 */ /* 0x000ea20000002100 */
[----:B------:R-:W3:Y:S06]  /*0020*/  LDCU.64 UR6, c[0x0][0x890] ;  /* 0x00011200ff0677ac */ /* 0x000eec0008000a00 */
[----:B------:R-:W4:Y:S01]  /*0030*/  S2UR UR37, SR_CgaCtaId ;  /* 0x00000000002579c3 */ /* 0x000f220000008800 */
[----:B------:R-:W-:Y:S02]  /*0040*/  PRMT R59, RZ, 0x7610, R59 ;  /* 0x00007610ff3b7816 */ /* 0x000fe4000000003b */
[----:B------:R-:W-:Y:S01]  /*0050*/  ELECT P1, URZ, PT ;  /* 0x0000000000ff782f */ /* 0x000fe20003820000 */
[----:B------:R-:W1:Y:S01]  /*0060*/  LDCU.64 UR46, c[0x0][0x358] ;  /* 0x00006b00ff2e77ac */ /* 0x000e620008000a00 */
[----:B---3--:R-:W-:-:S04]  /*0070*/  UISETP.NE.U32.AND UP0, UPT, UR6, URZ, UPT ;  /* 0x000000ff0600728c */ /* 0x008fc8000bf05070 */
[----:B------:R-:W-:Y:S02]  /*0080*/  UISETP.NE.AND.EX UP0, UPT, UR7, URZ, UPT, UP0 ;  /* 0x000000ff0700728c */ /* 0x000fe4000bf05300 */
[----:B----4-:R-:W-:Y:S02]  /*0090*/  ULOP3.LUT UR5, UR37, 0x1, URZ, 0xc0, !UPT ;  /* 0x0000000125057892 */ /* 0x010fe4000f8ec0ff */
[----:B------:R-:W-:Y:S01]  /*00a0*/  ULOP3.LUT UR4, UR37, 0x1, URZ, 0x3c, !UPT ;  /* 0x0000000125047892 */ /* 0x000fe2000f8e3cff */
[----:B--2---:R-:W-:-:S05]  /*00b0*/  SHF.R.U32.HI R70, RZ, 0x5, R74 ;  /* 0x00000005ff467819 */ /* 0x004fca000001164a */
[----:B------:R-:W2:Y:S02]  /*00c0*/  SHFL.IDX PT, R0, R70, RZ, 0x1f ;  /* 0x00001fff46007589 */ /* 0x000ea400000e0000 */
[----:B--2---:R-:W-:Y:S01]  /*00d0*/  R2UR UR10, R0 ;  /* 0x00000000000a72ca */ /* 0x004fe200000e0000 */
[----:B-1----:R-:W-:-:S14]  /*00e0*/  BRA.U UP0, `(.L_x_0) ;  /* 0x00000001002c7547 */ /* 0x002fdc000b800000 */
[----:B------:R-:W1:Y:S02]  /*00f0*/  LDCU.64 UR8, c[0x0][0x888] ;  /* 0x00011100ff0877ac */ /* 0x000e640008000a00 */
[----:B-1----:R-:W-:-:S04]  /*0100*/  UISETP.NE.U32.AND UP0, UPT, UR8, URZ, UPT ;  /* 0x000000ff0800728c */ /* 0x002fc8000bf05070 */
[----:B------:R-:W-:-:S09]  /*0110*/  UISETP.NE.AND.EX UP0, UPT, UR9, URZ, UPT, UP0 ;  /* 0x000000ff0900728c */ /* 0x000fd2000bf05300 */
[----:B------:R-:W-:Y:S05]  /*0120*/  BRA.U !UP0, `(.L_x_1) ;  /* 0x0000000108107547 */ /* 0x000fea000b800000 */
[----:B------:R-:W1:Y:S02]  /*0130*/  LDC.64 R2, c[0x0][0x888] ;  /* 0x00022200ff027b82 */ /* 0x000e640000000a00 */
[----:B-1----:R1:W5:Y:S01]  /*0140*/  LDG.E R35, desc[UR46][R2.64] ;  /* 0x0000002e02237981 */ /* 0x002362000c1e1900 */
[----:B------:R-:W-:Y:S01]  /*0150*/  HFMA2 R59, -RZ, RZ, 0, 5.9604644775390625e-08 ;  /* 0x00000001ff3b7431 */ /* 0x000fe200000001ff */
[----:B------:R-:W-:Y:S05]  /*0160*/  BRA `(.L_x_0) ;  /* 0x00000000000c7947 */ /* 0x000fea0003800000 */
.L_x_1:
[----:B------:R-:W1:Y:S01]  /*0170*/  LDCU UR8, c[0x0][0x880] ;  /* 0x00011000ff0877ac */ /* 0x000e620008000800 */
[----:B------:R-:W-:Y:S01]  /*0180*/  HFMA2 R59, -RZ, RZ, 0, 5.9604644775390625e-08 ;  /* 0x00000001ff3b7431 */ /* 0x000fe200000001ff */
[----:B-1----:R-:W-:-:S07]  /*0190*/  MOV R35, UR8 ;  /* 0x0000000800237c02 */ /* 0x002fce0008000f00 */
.L_x_0:
[----:B------:R-:W2:Y:S02]  /*01a0*/  LDCU.64 UR8, c[0x0][0x8b0] ;  /* 0x00011600ff0877ac */ /* 0x000ea40008000a00 */
[----:B--2---:R-:W-:-:S04]  /*01b0*/  UISETP.NE.U32.AND UP0, UPT, UR8, URZ, UPT ;  /* 0x000000ff0800728c */ /* 0x004fc8000bf05070 */
[----:B------:R-:W-:-:S09]  /*01c0*/  UISETP.NE.AND.EX UP0, UPT, UR9, URZ, UPT, UP0 ;  /* 0x000000ff0900728c */ /* 0x000fd2000bf05300 */
[----:B------:R-:W-:Y:S05]  /*01d0*/  BRA.U UP0, `(.L_x_2) ;  /* 0x0000000100247547 */ /* 0x000fea000b800000 */
[----:B------:R-:W2:Y:S02]  /*01e0*/  LDCU.64 UR8, c[0x0][0x8a8] ;  /* 0x00011500ff0877ac */ /* 0x000ea40008000a00 */
[----:B--2---:R-:W-:-:S04]  /*01f0*/  UISETP.NE.U32.AND UP0, UPT, UR8, URZ, UPT ;  /* 0x000000ff0800728c */ /* 0x004fc8000bf05070 */
[----:B------:R-:W-:-:S09]  /*0200*/  UISETP.NE.AND.EX UP0, UPT, UR9, URZ, UPT, UP0 ;  /* 0x000000ff0900728c */ /* 0x000fd2000bf05300 */
[----:B------:R-:W-:Y:S05]  /*0210*/  BRA.U !UP0, `(.L_x_3) ;  /* 0x00000001080c7547 */ /* 0x000fea000b800000 */
[----:B------:R-:W2:Y:S02]  /*0220*/  LDC.64 R32, c[0x0][0x8a8] ;  /* 0x00022a00ff207b82 */ /* 0x000ea40000000a00 */
[----:B--2---:R2:W5:Y:S01]  /*0230*/  LDG.E R32, desc[UR46][R32.64] ;  /* 0x0000002e20207981 */ /* 0x004562000c1e1900 */
[----:B------:R-:W-:Y:S05]  /*0240*/  BRA `(.L_x_2) ;  /* 0x0000000000087947 */ /* 0x000fea0003800000 */
.L_x_3:
[----:B------:R-:W2:Y:S02]  /*0250*/  LDCU UR8, c[0x0][0x8a0] ;  /* 0x00011400ff0877ac */ /* 0x000ea40008000800 */
[----:B--2---:R-:W-:Y:S02]  /*0260*/  MOV R32, UR8 ;  /* 0x0000000800207c02 */ /* 0x004fe40008000f00 */
.L_x_2:
[----:B------:R-:W-:Y:S01]  /*0270*/  IMAD.U32 R0, RZ, RZ, UR10 ;  /* 0x0000000aff007e24 */ /* 0x000fe2000f8e00ff */
[----:B------:R-:W-:Y:S04]  /*0280*/  BSSY.RECONVERGENT B0, `(.L_x_4) ;  /* 0x000000c000007945 */ /* 0x000fe80003800200 */
[C---:B------:R-:W-:Y:S02]  /*0290*/  ISETP.NE.OR P2, PT, R0.reuse, 0x1, !P1 ;  /* 0x000000010000780c */ /* 0x040fe40004f45670 */
[----:B------:R-:W-:-:S11]  /*02a0*/  ISETP.NE.OR P0, PT, R0, 0x3, !P1 ;  /* 0x000000030000780c */ /* 0x000fd60004f05670 */
[----:B------:R-:W-:Y:S05]  /*02b0*/  @P2 BRA `(.L_x_5) ;  /* 0x0000000000202947 */ /* 0x000fea0003800000 */
[----:B------:R-:W3:Y:S02]  /*02c0*/  LDCU.64 UR8, c[0x0][0x348] ;  /* 0x00006900ff0877ac */ /* 0x000ee40008000a00 */
[----:B---3--:R-:W-:Y:S02]  /*02d0*/  UIADD3 UR12, UP1, UPT, UR8, 0x80, URZ ;  /* 0x00000080080c7890 */ /* 0x008fe4000ff3e0ff */
[----:B------:R-:W-:Y:S02]  /*02e0*/  UIADD3 UR8, UP0, UPT, UR8, 0x180, URZ ;  /* 0x0000018008087890 */ /* 0x000fe4000ff1e0ff */
[----:B------:R-:W-:Y:S02]  /*02f0*/  UIADD3.X UR13, UPT, UPT, URZ, UR9, URZ, UP1, !UPT ;  /* 0x00000009ff0d7290 */ /* 0x000fe40008ffe4ff */
[----:B------:R-:W-:-:S07]  /*0300*/  UIADD3.X UR9, UPT, UPT, URZ, UR9, URZ, UP0, !UPT ;  /* 0x00000009ff097290 */ /* 0x000fce00087fe4ff */
[----:B------:R3:W-:Y:S02]  /*0310*/  UTMACCTL.PF [UR12] ;  /* 0x000000000c0079b9 */ /* 0x0007e40008040000 */
[----:B------:R3:W-:Y:S02]  /*0320*/  UTMACCTL.PF [UR8] ;  /* 0x00000000080079b9 */ /* 0x0007e40008040000 */
[----:B---3--:R-:W-:Y:S01]  /*0330*/  NOP ;  /* 0x0000000000007918 */ /* 0x008fe20000000000 */
.L_x_5:
[----:B------:R-:W-:Y:S05]  /*0340*/  BSYNC.RECONVERGENT B0 ;  /* 0x0000000000007941 */ /* 0x000fea0003800200 */
.L_x_4:
[----:B------:R-:W-:Y:S04]  /*0350*/  BSSY.RECONVERGENT B0, `(.L_x_6) ;  /* 0x000000a000007945 */ /* 0x000fe80003800200 */
        /* <DEDUP_REMOVED lines=9> */
.L_x_7:
[----:B------:R-:W-:Y:S05]  /*03f0*/  BSYNC.RECONVERGENT B0 ;  /* 0x0000000000007941 */ /* 0x000fea0003800200 */
.L_x_6:
[----:B------:R-:W3:Y:S01]  /*0400*/  LDCU.64 UR8, c[0x0][0x888] ;  /* 0x00011100ff0877ac */ /* 0x000ee20008000a00 */
[----:B------:R-:W-:Y:S02]  /*0410*/  UISETP.EQ.U32.AND UP1, UPT, UR6, URZ, UPT ;  /* 0x000000ff0600728c */ /* 0x000fe4000bf22070 */
[----:B------:R-:W-:Y:S02]  /*0420*/  UPLOP3.LUT UP5, UPT, UPT, UPT, UPT, 0x80, 0x8 ;  /* 0x000000000008789c */ /* 0x000fe40003faf070 */
[----:B---3--:R-:W-:-:S04]  /*0430*/  UISETP.NE.U32.AND UP0, UPT, UR8, URZ, UPT ;  /* 0x000000ff0800728c */ /* 0x008fc8000bf05070 */
[----:B------:R-:W-:-:S04]  /*0440*/  UISETP.NE.AND.EX UP0, UPT, UR9, URZ, UPT, UP0 ;  /* 0x000000ff0900728c */ /* 0x000fc8000bf05300 */
[----:B------:R-:W-:-:S04]  /*0450*/  UISETP.EQ.OR.EX UP2, UPT, UR7, URZ, !UP0, UP1 ;  /* 0x000000ff0700728c */ /* 0x000fc8000c742710 */
[----:B------:R-:W-:-:S05]  /*0460*/  UP2UR UR53, UPR, URZ, 0x4 ;  /* 0x00000004ff357883 */ /* 0x000fca0008000000 */
[----:B------:R-:W-:Y:S07]  /*0470*/  BRA.U !UP2, `(.L_x_8) ;  /* 0x000000010a207547 */ /* 0x000fee000b800000 */
[----:B------:R-:W-:Y:S01]  /*0480*/  UISETP.NE.U32.AND UP2, UPT, UR6, URZ, UPT ;  /* 0x000000ff0600728c */ /* 0x000fe2000bf45070 */
[----:B-----5:R-:W-:Y:S01]  /*0490*/  FSETP.NEU.AND P0, PT, R35, RZ, PT ;  /* 0x000000ff2300720b */ /* 0x020fe20003f0d000 */
[----:B------:R-:W-:Y:S02]  /*04a0*/  USEL UR6, URZ, 0xffffffff, UP0 ;  /* 0xffffffffff067887 */ /* 0x000fe40008000000 */
[----:B------:R-:W-:-:S10]  /*04b0*/  UISETP.NE.AND.EX UP2, UPT, UR7, URZ, UPT, UP2 ;  /* 0x000000ff0700728c */ /* 0x000fd4000bf45320 */
[----:B------:R-:W-:Y:S01]  /*04c0*/  VOTEU.ANY UP1, P0 ;  /* 0x0000000000ff7886 */ /* 0x000fe20000020100 */
[----:B------:R-:W-:-:S04]  /*04d0*/  @!UP2 USEL UR6, URZ, 0xffffffff, UP1 ;  /* 0xffffffffff06a887 */ /* 0x000fc80008800000 */
[----:B------:R-:W-:-:S04]  /*04e0*/  ULOP3.LUT UR6, UR6, 0x1, URZ, 0xc0, !UPT ;  /* 0x0000000106067892 */ /* 0x000fc8000f8ec0ff */
[----:B------:R-:W-:-:S11]  /*04f0*/  UISETP.NE.U32.AND UP5, UPT, UR6, 0x1, UPT ;  /* 0x000000010600788c */ /* 0x000fd6000bfa5070 */
.L_x_8:
[----:B------:R-:W3:Y:S01]  /*0500*/  SHFL.IDX PT, R0, R70, RZ, 0x1f ;  /* 0x00001fff46007589 */ /* 0x000ee200000e0000 */
[----:B------:R-:W-:-:S04]  /*0510*/  UISETP.NE.AND UP1, UPT, UR10, 0x2, UPT ;  /* 0x000000020a00788c */ /* 0x000fc8000bf25270 */
[----:B------:R-:W-:Y:S02]  /*0520*/  UISETP.EQ.AND UP2, UPT, UR5, URZ, !UP1 ;  /* 0x000000ff0500728c */ /* 0x000fe4000cf42270 */
[----:B------:R-:W-:-:S04]  /*0530*/  USEL UR6, URZ, 0x1, UP1 ;  /* 0x00000001ff067887 */ /* 0x000fc80008800000 */
[----:B------:R-:W-:Y:S02]  /*0540*/  PLOP3.LUT P5, PT, P1, PT, UP2, 0x80, 0x8 ;  /* 0x000000000008781c */ /* 0x000fe40000faf028 */
[----:B---3--:R-:W-:-:S13]  /*0550*/  ISETP.NE.AND P0, PT, R0, RZ, PT ;  /* 0x000000ff0000720c */ /* 0x008fda0003f05270 */
[----:B------:R-:W-:Y:S05]  /*0560*/  @P0 BRA `(.L_x_9) ;  /* 0x0000000800680947 */ /* 0x000fea0003800000 */
[----:B------:R-:W-:Y:S01]  /*0570*/  ELECT P0, URZ, PT ;  /* 0x0000000000ff782f */ /* 0x000fe20003800000 */
[----:B------:R-:W-:-:S12]  /*0580*/  BSSY.RECONVERGENT B0, `(.L_x_9) ;  /* 0x0000098000007945 */ /* 0x000fd80003800200 */
[----:B------:R-:W-:Y:S05]  /*0590*/  @!P0 BRA `(.L_x_10) ;  /* 0x0000000800588947 */ /* 0x000fea0003800000 */
[----:B------:R-:W-:Y:S01]  /*05a0*/  UMOV UR8, 0x400 ;  /* 0x0000040000087882 */ /* 0x000fe20000000000 */
[----:B------:R-:W-:Y:S01]  /*05b0*/  UMOV UR7, 0x1 ;  /* 0x0000000100077882 */ /* 0x000fe20000000000 */
[----:B------:R-:W-:Y:S02]  /*05c0*/  ULEA UR8, UR37, UR8, 0x18 ;  /* 0x0000000825087291 */ /* 0x000fe4000f8ec0ff */
[----:B------:R-:W-:-:S04]  /*05d0*/  UIADD3 UR12, UPT, UPT, -UR7, 0x100000, URZ ;  /* 0x00100000070c7890 */ /* 0x000fc8000fffe1ff */
[----:B------:R-:W-:Y:S02]  /*05e0*/  USHF.L.U32 UR13, UR12, 0xb, URZ ;  /* 0x0000000b0c0d7899 */ /* 0x000fe400080006ff */
[----:B------:R-:W-:Y:S01]  /*05f0*/  USHF.L.U32 UR12, UR12, 0x1, URZ ;  /* 0x000000010c0c7899 */ /* 0x000fe200080006ff */
[----:B------:R-:W3:Y:S11]  /*0600*/  FENCE.VIEW.ASYNC.S ;  /* 0x00000000000073c6 */ /* 0x000ef60000000000 */
[----:B---3--:R3:W4:Y:S01]  /*0610*/  SYNCS.EXCH.64 URZ, [UR8], UR12 ;  /* 0x0000000c08ff75b2 */ /* 0x0087220008000100 */
[----:B------:R3:W1:Y:S01]  /*0620*/  SYNCS.EXCH.64 URZ, [UR8+0x238], UR12 ;  /* 0x0002380c08ff75b2 */ /* 0x0006620008000100 */
        /* <DEDUP_REMOVED lines=139> */
[----:B------:R3:W1:Y:S02]  /*0ee0*/  SYNCS.EXCH.64 URZ, [UR8+0x468], UR12 ;  /* 0x0004680c08ff75b2 */ /* 0x0006640008000100 */
[----:B---34-:R-:W-:Y:S01]  /*0ef0*/  NOP ;  /* 0x0000000000007918 */ /* 0x018fe20000000000 */
.L_x_10:
[----:B------:R-:W-:Y:S05]  /*0f00*/  BSYNC.RECONVERGENT B0 ;  /* 0x0000000000007941 */ /* 0x000fea0003800200 */
.L_x_9:
[----:B------:R-:W3:Y:S01]  /*0f10*/  SHFL.IDX PT, R0, R70, RZ, 0x1f ;  /* 0x00001fff46007589 */ /* 0x000ee200000e0000 */
[----:B------:R-:W-:Y:S01]  /*0f20*/  NOP ;  /* 0x0000000000007918 */ /* 0x000fe20000000000 */
[----:B---3--:R-:W-:-:S13]  /*0f30*/  ISETP.NE.AND P0, PT, R0, 0x1, PT ;  /* 0x000000010000780c */ /* 0x008fda0003f05270 */
[----:B------:R-:W-:Y:S05]  /*0f40*/  @P0 BRA `(.L_x_11) ;  /* 0x00000000004c0947 */ /* 0x000fea0003800000 */
[----:B------:R-:W-:Y:S01]  /*0f50*/  UMOV UR9, 0x400 ;  /* 0x0000040000097882 */ /* 0x000fe20000000000 */
[----:B------:R-:W-:Y:S01]  /*0f60*/  UMOV UR8, 0x20 ;  /* 0x0000002000087882 */ /* 0x000fe20000000000 */
[----:B------:R-:W-:Y:S01]  /*0f70*/  UMOV UR7, 0x80 ;  /* 0x0000008000077882 */ /* 0x000fe20000000000 */
[----:B------:R-:W-:Y:S02]  /*0f80*/  ULEA UR9, UR37, UR9, 0x18 ;  /* 0x0000000925097291 */ /* 0x000fe4000f8ec0ff */
[----:B------:R-:W-:-:S04]  /*0f90*/  UIADD3 UR12, UPT, UPT, -UR8, 0x100000, URZ ;  /* 0x00100000080c7890 */ /* 0x000fc8000fffe1ff */
[----:B------:R-:W-:Y:S02]  /*0fa0*/  USHF.L.U32 UR13, UR12, 0xb, URZ ;  /* 0x0000000b0c0d7899 */ /* 0x000fe400080006ff */
[----:B------:R-:W-:Y:S02]  /*0fb0*/  USHF.L.U32 UR12, UR12, 0x1, URZ ;  /* 0x000000010c0c7899 */ /* 0x000fe400080006ff */
[----:B------:R-:W-:-:S04]  /*0fc0*/  UIADD3 UR14, UPT, UPT, -UR7, 0x100000, URZ ;  /* 0x00100000070e7890 */ /* 0x000fc8000fffe1ff */
[----:B------:R-:W-:Y:S02]  /*0fd0*/  USHF.L.U32 UR15, UR14, 0xb, URZ ;  /* 0x0000000b0e0f7899 */ /* 0x000fe400080006ff */
[----:B------:R-:W-:Y:S01]  /*0fe0*/  USHF.L.U32 UR14, UR14, 0x1, URZ ;  /* 0x000000010e0e7899 */ /* 0x000fe200080006ff */
[----:B------:R-:W-:Y:S01]  /*0ff0*/  ELECT P0, URZ, PT ;  /* 0x0000000000ff782f */ /* 0x000fe20003800000 */
[----:B------:R-:W3:Y:S02]  /*1000*/  FENCE.VIEW.ASYNC.S ;  /* 0x00000000000073c6 */ /* 0x000ee40000000000 */
[----:B---3--:R3:W4:Y:S08]  /*1010*/  SYNCS.EXCH.64 URZ, [UR9+0x470], UR12 ;  /* 0x0004700c09ff75b2 */ /* 0x0087300008000100 */
[----:B------:R3:W1:Y:S01]  /*1020*/  SYNCS.EXCH.64 URZ, [UR9+0x488], UR14 ;  /* 0x0004880e09ff75b2 */ /* 0x0006620008000100 */
[----:B------:R3:W1:Y:S01]  /*1030*/  SYNCS.EXCH.64 URZ, [UR9+0x478], UR12 ;  /* 0x0004780c09ff75b2 */ /* 0x0006620008000100 */
[----:B------:R3:W1:Y:S01]  /*1040*/  SYNCS.EXCH.64 URZ, [UR9+0x490], UR14 ;  /* 0x0004900e09ff75b2 */ /* 0x0006620008000100 */
[----:B------:R3:W1:Y:S01]  /*1050*/  SYNCS.EXCH.64 URZ, [UR9+0x480], UR12 ;  /* 0x0004800c09ff75b2 */ /* 0x0006620008000100 */
[----:B------:R3:W1:Y:S01]  /*1060*/  SYNCS.EXCH.64 URZ, [UR9+0x498], UR14 ;  /* 0x0004980e09ff75b2 */ /* 0x0006620008000100 */
[----:B------:R-:W-:Y:S01]  /*1070*/  NOP ;  /* 0x0000000000007918 */ /* 0x000fe20000000000 */
.L_x_11:
[----:B------:R-:W2:Y:S01]  /*1080*/  SHFL.IDX PT, R0, R70, RZ, 0x1f ;  /* 0x00001fff46007589 */ /* 0x000ea200000e0000 */
[----:B------:R-:W-:Y:S01]  /*1090*/  NOP ;  /* 0x0000000000007918 */ /* 0x000fe20000000000 */
[----:B--2---:R-:W-:-:S13]  /*10a0*/  ISETP.NE.AND P0, PT, R0, 0x3, PT ;  /* 0x000000030000780c */ /* 0x004fda0003f05270 */
[----:B------:R-:W-:Y:S05]  /*10b0*/  @P0 BRA `(.L_x_12) ;  /* 0x00000000002c0947 */ /* 0x000fea0003800000 */
[----:B------:R-:W-:Y:S01]  /*10c0*/  UMOV UR8, 0x400 ;  /* 0x0000040000087882 */ /* 0x000fe20000000000 */
[----:B------:R-:W-:Y:S01]  /*10d0*/  UMOV UR7, 0x20 ;  /* 0x0000002000077882 */ /* 0x000fe20000000000 */
[----:B------:R-:W-:Y:S02]  /*10e0*/  ULEA UR8, UR37, UR8, 0x18 ;  /* 0x0000000825087291 */ /* 0x000fe4000f8ec0ff */
[----:B---3--:R-:W-:-:S04]  /*10f0*/  UIADD3 UR12, UPT, UPT, -UR7, 0x100000, URZ ;  /* 0x00100000070c7890 */ /* 0x008fc8000fffe1ff */
[----:B------:R-:W-:Y:S02]  /*1100*/  USHF.L.U32 UR13, UR12, 0xb, URZ ;  /* 0x0000000b0c0d7899 */ /* 0x000fe400080006ff */
[----:B------:R-:W-:Y:S01]  /*1110*/  USHF.L.U32 UR12, UR12, 0x1, URZ ;  /* 0x000000010c0c7899 */ /* 0x000fe200080006ff */
[----:B------:R-:W-:Y:S01]  /*1120*/  ELECT P0, URZ, PT ;  /* 0x0000000000ff782f */ /* 0x000fe20003800000 */
[----:B------:R-:W2:Y:S10]  /*1130*/  FENCE.VIEW.ASYNC.S ;  /* 0x00000000000073c6 */ /* 0x000eb40000000000 */
[----:B--2---:R2:W3:Y:S01]  /*1140*/  SYNCS.EXCH.64 URZ, [UR8+0x4a0], UR12 ;  /* 0x0004a00c08ff75b2 */ /* 0x0044e20008000100 */
[----:B------:R2:W1:Y:S01]  /*1150*/  SYNCS.EXCH.64 URZ, [UR8+0x4a8], UR12 ;  /* 0x0004a80c08ff75b2 */ /* 0x0004620008000100 */
[----:B------:R-:W-:Y:S01]  /*1160*/  NOP ;  /* 0x0000000000007918 */ /* 0x000fe20000000000 */
.L_x_12:
[----:B------:R-:W4:Y:S01]  /*1170*/  SHFL.IDX PT, R0, R70, RZ, 0x1f ;  /* 0x00001fff46007589 */ /* 0x000f2200000e0000 */
[----:B------:R-:W-:Y:S01]  /*1180*/  NOP ;  /* 0x0000000000007918 */ /* 0x000fe20000000000 */
[----:B----4-:R-:W-:-:S13]  /*1190*/  ISETP.NE.AND P0, PT, R0, 0x4, PT ;  /* 0x000000040000780c */ /* 0x010fda0003f05270 */
[----:B------:R-:W-:Y:S05]  /*11a0*/  @P0 BRA `(.L_x_13) ;  /* 0x0000000000480947 */ /* 0x000fea0003800000 */
[----:B---3--:R-:W-:Y:S01]  /*11b0*/  UMOV UR9, 0x1e0 ;  /* 0x000001e000097882 */ /* 0x008fe20000000000 */
[----:B--2---:R-:W-:Y:S01]  /*11c0*/  UMOV UR8, 0x400 ;  /* 0x0000040000087882 */ /* 0x004fe20000000000 */
[----:B------:R-:W-:Y:S01]  /*11d0*/  USEL UR9, UR9, 0x1a0, UP5 ;  /* 0x000001a009097887 */ /* 0x000fe2000a800000 */
        /* <DEDUP_REMOVED lines=9> */
[----:B------:R-:W2:Y:S02]  /*1270*/  FENCE.VIEW.ASYNC.S ;  /* 0x00000000000073c6 */ /* 0x000ea40000000000 */
[----:B--2---:R4:W2:Y:S08]  /*1280*/  SYNCS.EXCH.64 URZ, [UR8+0x4b0], UR12 ;  /* 0x0004b00c08ff75b2 */ /* 0x0048b00008000100 */
[----:B------:R4:W3:Y:S01]  /*1290*/  SYNCS.EXCH.64 URZ, [UR8+0x4c0], UR14 ;  /* 0x0004c00e08ff75b2 */ /* 0x0008e20008000100 */
[----:B------:R4:W1:Y:S01]  /*12a0*/  SYNCS.EXCH.64 URZ, [UR8+0x4b8], UR12 ;  /* 0x0004b80c08ff75b2 */ /* 0x0008620008000100 */
[----:B------:R4:W1:Y:S02]  /*12b0*/  SYNCS.EXCH.64 URZ, [UR8+0x4c8], UR14 ;  /* 0x0004c80e08ff75b2 */ /* 0x0008640008000100 */
[----:B----4-:R-:W-:Y:S01]  /*12c0*/  NOP ;  /* 0x0000000000007918 */ /* 0x010fe20000000000 */
.L_x_13:
[----:B------:R-:W4:Y:S01]  /*12d0*/  SHFL.IDX PT, R0, R70, RZ, 0x1f ;  /* 0x00001fff46007589 */ /* 0x000f2200000e0000 */
[----:B------:R-:W-:Y:S01]  /*12e0*/  NOP ;  /* 0x0000000000007918 */ /* 0x000fe20000000000 */
[----:B----4-:R-:W-:-:S13]  /*12f0*/  ISETP.NE.AND P0, PT, R0, 0x5, PT ;  /* 0x000000050000780c */ /* 0x010fda0003f05270 */
[----:B------:R-:W-:Y:S05]  /*1300*/  @P0 BRA `(.L_x_14) ;  /* 0x0000000000540947 */ /* 0x000fea0003800000 */
[----:B---3--:R-:W-:Y:S01]  /*1310*/  UMOV UR9, 0x400 ;  /* 0x0000040000097882 */ /* 0x008fe20000000000 */
[----:B--2---:R-:W-:Y:S01]  /*1320*/  UMOV UR8, 0x1 ;  /* 0x0000000100087882 */ /* 0x004fe20000000000 */
        /* <DEDUP_REMOVED lines=13> */
[----:B------:R4:W1:Y:S01]  /*1400*/  SYNCS.EXCH.64 URZ, [UR9+0x4f8], UR14 ;  /* 0x0004f80e09ff75b2 */ /* 0x0008620008000100 */
[----:B------:R4:W1:Y:S01]  /*1410*/  SYNCS.EXCH.64 URZ, [UR9+0x4e0], UR12 ;  /* 0x0004e00c09ff75b2 */ /* 0x0008620008000100 */
[----:B------:R4:W1:Y:S01]  /*1420*/  SYNCS.EXCH.64 URZ, [UR9+0x500], UR14 ;  /* 0x0005000e09ff75b2 */ /* 0x0008620008000100 */
[----:B------:R4:W1:Y:S01]  /*1430*/  SYNCS.EXCH.64 URZ, [UR9+0x4e8], UR12 ;  /* 0x0004e80c09ff75b2 */ /* 0x0008620008000100 */
[----:B------:R4:W1:Y:S02]  /*1440*/  SYNCS.EXCH.64 URZ, [UR9+0x508], UR14 ;  /* 0x0005080e09ff75b2 */ /* 0x0008640008000100 */
[----:B----4-:R-:W-:Y:S01]  /*1450*/  NOP ;  /* 0x0000000000007918 */ /* 0x010fe20000000000 */
.L_x_14:
[----:B------:R-:W4:Y:S01]  /*1460*/  SHFL.IDX PT, R0, R70, RZ, 0x1f ;  /* 0x00001fff46007589 */ /* 0x000f2200000e0000 */
[----:B------:R-:W-:Y:S01]  /*1470*/  ISETP.NE.OR P1, PT, RZ, UR10, !P1 ;  /* 0x0000000aff007c0c */ /* 0x000fe2000cf25670 */
[----:B------:R-:W-:Y:S01]  /*1480*/  NOP ;  /* 0x0000000000007918 */ /* 0x000fe20000000000 */
[----:B----4-:R-:W-:-:S13]  /*1490*/  ISETP.NE.AND P0, PT, R0, 0x3, PT ;  /* 0x000000030000780c */ /* 0x010fda0003f05270 */
[----:B------:R-:W-:Y:S05]  /*14a0*/  @P0 BRA `(.L_x_15) ;  /* 0x0000000000340947 */ /* 0x000fea0003800000 */
[----:B--2---:R-:W-:Y:S01]  /*14b0*/  UMOV UR8, 0x400 ;  /* 0x0000040000087882 */ /* 0x004fe20000000000 */
[----:B------:R-:W-:Y:S01]  /*14c0*/  UMOV UR7, 0x20 ;  /* 0x0000002000077882 */ /* 0x000fe20000000000 */
[----:B------:R-:W-:Y:S02]  /*14d0*/  ULEA UR8, UR37, UR8, 0x18 ;  /* 0x0000000825087291 */ /* 0x000fe4000f8ec0ff */
[----:B---3--:R-:W-:-:S04]  /*14e0*/  UIADD3 UR12, UPT, UPT, -UR7, 0x100000, URZ ;  /* 0x00100000070c7890 */ /* 0x008fc8000fffe1ff */
[----:B------:R-:W-:Y:S02]  /*14f0*/  USHF.L.U32 UR13, UR12, 0xb, URZ ;  /* 0x0000000b0c0d7899 */ /* 0x000fe400080006ff */
[----:B------:R-:W-:Y:S01]  /*1500*/  USHF.L.U32 UR12, UR12, 0x1, URZ ;  /* 0x000000010c0c7899 */ /* 0x000fe200080006ff */
[----:B------:R-:W-:Y:S01]  /*1510*/  ELECT P0, URZ, PT ;  /* 0x0000000000ff782f */ /* 0x000fe20003800000 */
[----:B------:R-:W2:Y:S10]  /*1520*/  FENCE.VIEW.ASYNC.S ;  /* 0x00000000000073c6 */ /* 0x000eb40000000000 */
[----:B--2---:R4:W2:Y:S01]  /*1530*/  SYNCS.EXCH.64 URZ, [UR8+0x510], UR12 ;  /* 0x0005100c08ff75b2 */ /* 0x0048a20008000100 */
[----:B------:R4:W3:Y:S01]  /*1540*/  SYNCS.EXCH.64 URZ, [UR8+0x520], UR12 ;  /* 0x0005200c08ff75b2 */ /* 0x0008e20008000100 */
[----:B------:R4:W1:Y:S01]  /*1550*/  SYNCS.EXCH.64 URZ, [UR8+0x518], UR12 ;  /* 0x0005180c08ff75b2 */ /* 0x0008620008000100 */
[----:B------:R4:W1:Y:S02]  /*1560*/  SYNCS.EXCH.64 URZ, [UR8+0x528], UR12 ;  /* 0x0005280c08ff75b2 */ /* 0x0008640008000100 */
[----:B----4-:R-:W-:Y:S01]  /*1570*/  NOP ;  /* 0x0000000000007918 */ /* 0x010fe20000000000 */
.L_x_15:
[----:B------:R-:W-:Y:S01]  /*1580*/  VOTEU.ALL UP1, P1 ;  /* 0x0000000000ff7886 */ /* 0x000fe20000820000 */
[----:B--2---:R-:W2:Y:S01]  /*1590*/  LDCU UR8, c[0x0][0x36c] ;  /* 0x00006d80ff0877ac */ /* 0x004ea20008000800 */
[----:B------:R-:W-:Y:S01]  /*15a0*/  NOP ;  /* 0x0000000000007918 */ /* 0x000fe20000000000 */
[----:B------:R-:W-:Y:S01]  /*15b0*/  LOP3.LUT R10, R74, 0x1f, RZ, 0xc0, !PT ;  /* 0x0000001f4a0a7812 */ /* 0x000fe200078ec0ff */
[----:B---3--:R-:W-:Y:S01]  /*15c0*/  UMOV UR12, 0x20 ;  /* 0x00000020000c7882 */ /* 0x008fe20000000000 */
[----:B------:R-:W-:Y:S01]  /*15d0*/  @!UP1 UMOV UR7, 0x400 ;  /* 0x0000040000079882 */ /* 0x000fe20000000000 */
[----:B------:R-:W-:-:S04]  /*15e0*/  @!UP1 UIADD3 UR12, UPT, UPT, -UR12, 0x100000, URZ ;  /* 0x001000000c0c9890 */ /* 0x000fc8000fffe1ff */
[----:B------:R-:W-:Y:S02]  /*15f0*/  @!UP1 USHF.L.U32 UR13, UR12, 0xb, URZ ;  /* 0x0000000b0c0d9899 */ /* 0x000fe400080006ff */
[----:B------:R-:W-:Y:S02]  /*1600*/  @!UP1 USHF.L.U32 UR12, UR12, 0x1, URZ ;  /* 0x000000010c0c9899 */ /* 0x000fe400080006ff */
[----:B------:R-:W-:Y:S01]  /*1610*/  @!UP1 ULEA UR7, UR37, UR7, 0x18 ;  /* 0x0000000725079291 */ /* 0x000fe2000f8ec0ff */
[----:B------:R-:W-:Y:S01]  /*1620*/  VOTEU.ALL UP1, P1 ;  /* 0x0000000000ff7886 */ /* 0x000fe20000820000 */
[----:B------:R-:W-:Y:S01]  /*1630*/  UISETP.NE.AND UP4, UPT, UR10, URZ, UPT ;  /* 0x000000ff0a00728c */ /* 0x000fe2000bf85270 */
[----:B------:R-:W3:Y:S09]  /*1640*/  FENCE.VIEW.ASYNC.S ;  /* 0x00000000000073c6 */ /* 0x000ef20000000000 */
[----:B---3--:R3:W4:Y:S01]  /*1650*/  @!UP1 SYNCS.EXCH.64 URZ, [UR7+0x530], UR12 ;  /* 0x0005300c07ff95b2 */ /* 0x0087220008000100 */
[----:B--2---:R-:W-:-:S09]  /*1660*/  UISETP.EQ.U32.AND UP1, UPT, UR8, 0x1, UPT ;  /* 0x000000010800788c */ /* 0x004fd2000bf22070 */
[----:B------:R-:W-:Y:S05]  /*1670*/  BRA.U !UP1, `(.L_x_16) ;  /* 0x0000000109087547 */ /* 0x000fea000b800000 */
[----:B-1--4-:R-:W-:Y:S01]  /*1680*/  UCGABAR_ARV ;  /* 0x00000000000079c7 */ /* 0x012fe20008000000 */
[----:B------:R-:W-:Y:S05]  /*1690*/  BRA `(.L_x_17) ;  /* 0x0000000000047947 */ /* 0x000fea0003800000 */
.L_x_16:
[----:B-1--4-:R-:W-:Y:S01]  /*16a0*/  NOP ;  /* 0x0000000000007918 */ /* 0x012fe20000000000 */
.L_x_17:
[----:B------:R-:W1:Y:S01]  /*16b0*/  S2R R11, SR_CTAID.X ;  /* 0x00000000000b7919 */ /* 0x000e620000002500 */
[----:B------:R-:W-:-:S05]  /*16c0*/  CS2R.32 R60, SR_CgaSize ;  /* 0x00000000003c7805 */ /* 0x000fca0000008a00 */
[----:B------:R-:W-:-:S05]  /*16d0*/  IMAD R60, R60, -0xa0, RZ ;  /* 0xffffff603c3c7824 */ /* 0x000fca00078e02ff */
[----:B------:R-:W-:-:S14]  /*16e0*/  R2UR UR8, R60 ;  /* 0x000000003c0872ca */ /* 0x000fdc00000e0000 */
[----:B------:R-:W2:Y:S01]  /*16f0*/  LDCU UR8, c[0x0][UR8+0x2b0] ;  /* 0x00005600080877ac */ /* 0x000ea20008000800 */
[----:B------:R-:W-:-:S05]  /*1700*/  CS2R.32 R0, SR_CgaSize ;  /* 0x0000000000007805 */ /* 0x000fca0000008a00 */
[----:B------:R-:W-:-:S06]  /*1710*/  IMAD R0, R0, -0xa0, RZ ;  /* 0xffffff6000007824 */ /* 0x000fcc00078e02ff */
[----:B------:R-:W4:Y:S01]  /*1720*/  LDC R0, c[0x0][R0+0x2a0] ;  /* 0x0000a80000007b82 */ /* 0x000f220000000800 */
[----:B------:R-:W-:Y:S01]  /*1730*/  PRMT R8, RZ, 0x7610, R8 ;  /* 0x00007610ff087816 */ /* 0x000fe20000000008 */
[----:B------:R-:W2:Y:S01]  /*1740*/  S2R R20, SR_CTAID.Y ;  /* 0x0000000000147919 */ /* 0x000ea20000002600 */
[----:B------:R-:W-:-:S05]  /*1750*/  CS2R.32 R60, SR_CgaSize ;  /* 0x00000000003c7805 */ /* 0x000fca0000008a00 */
[----:B------:R-:W-:-:S05]  /*1760*/  IMAD R60, R60, -0xa0, RZ ;  /* 0xffffff603c3c7824 */ /* 0x000fca00078e02ff */
[----:B---3--:R-:W-:-:S14]  /*1770*/  R2UR UR7, R60 ;  /* 0x000000003c0772ca */ /* 0x008fdc00000e0000 */
[----:B------:R-:W3:Y:S01]  /*1780*/  LDCU UR7, c[0x0][UR7+0x2b4] ;  /* 0x00005680070777ac */ /* 0x000ee20008000800 */
[----:B------:R-:W-:Y:S01]  /*1790*/  UISETP.NE.AND UP2, UPT, UR10, 0x2, UPT ;  /* 0x000000020a00788c */ /* 0x000fe2000bf45270 */
[----:B------:R-:W2:Y:S01]  /*17a0*/  LDC R9, c[0x0][0xb24] ;  /* 0x0002c900ff097b82 */ /* 0x000ea20000000800 */
[----:B------:R-:W-:-:S05]  /*17b0*/  CS2R.32 R58, SR_CgaSize ;  /* 0x00000000003a7805 */ /* 0x000fca0000008a00 */
[----:B------:R-:W-:-:S06]  /*17c0*/  IMAD R58, R58, -0xa0, RZ ;  /* 0xffffff603a3a7824 */ /* 0x000fcc00078e02ff */
[----:B------:R-:W4:Y:S08]  /*17d0*/  LDC R58, c[0x0][R58+0x2a4] ;  /* 0x0000a9003a3a7b82 */ /* 0x000f300000000800 */
[----:B------:R-:W4:Y:S01]  /*17e0*/  LDC R26, c[0x0][0xb24] ;  /* 0x0002c900ff1a7b82 */ /* 0x000f220000000800 */
[----:B-1----:R-:W-:Y:S01]  /*17f0*/  I2FP.F32.U32 R4, R11 ;  /* 0x0000000b00047245 */ /* 0x002fe20000201000 */
[----:B------:R-:W-:-:S06]  /*1800*/  IMAD.MOV.U32 R21, RZ, RZ, R11 ;  /* 0x000000ffff157224 */ /* 0x000fcc00078e000b */
[----:B------:R-:W1:Y:S01]  /*1810*/  S2UR UR36, SR_CTAID.Z ;  /* 0x00000000002479c3 */ /* 0x000e620000002700 */
[----:B--2---:R-:W-:Y:S02]  /*1820*/  ISETP.GE.AND P0, PT, R9, 0x1, PT ;  /* 0x000000010900780c */ /* 0x004fe40003f06270 */
[----:B------:R-:W-:Y:S01]  /*1830*/  I2FP.F32.U32 R2, R20 ;  /* 0x0000001400027245 */ /* 0x000fe20000201000 */
[----:B------:R-:W-:-:S04]  /*1840*/  FMUL R4, R4, UR8 ;  /* 0x0000000804047c20 */ /* 0x000fc80008400000 */
[----:B---3--:R-:W-:Y:S01]  /*1850*/  FMUL R2, R2, UR7 ;  /* 0x0000000702027c20 */ /* 0x008fe20008400000 */
[----:B------:R-:W2:Y:S01]  /*1860*/  F2I.U32.TRUNC.NTZ R60, R4 ;  /* 0x00000004003c7305 */ /* 0x000ea2000020f000 */
[----:B------:R-:W3:Y:S07]  /*1870*/  LDCU UR7, c[0x0][0xb30] ;  /* 0x00016600ff0777ac */ /* 0x000eee0008000800 */
[----:B------:R-:W1:Y:S01]  /*1880*/  F2I.U32.TRUNC.NTZ R3, R2 ;  /* 0x0000000200037305 */ /* 0x000e62000020f000 */
[----:B--2---:R-:W-:-:S04]  /*1890*/  IMAD.MOV R60, RZ, RZ, -R60 ;  /* 0x000000ffff3c7224 */ /* 0x004fc800078e0a3c */
[----:B----4-:R-:W-:Y:S01]  /*18a0*/  IMAD R60, R0, R60, R11 ;  /* 0x0000003c003c7224 */ /* 0x010fe200078e020b */
[----:B------:R-:W-:Y:S01]  /*18b0*/  PRMT R0, RZ, 0x7610, R0 ;  /* 0x00007610ff007816 */ /* 0x000fe20000000000 */
[----:B---3--:R-:W-:Y:S01]  /*18c0*/  UISETP.NE.AND UP3, UPT, UR7, 0x1, UPT ;  /* 0x000000010700788c */ /* 0x008fe2000bf65270 */
[----:B-1----:R-:W-:-:S05]  /*18d0*/  IADD3 R3, PT, PT, -R3, RZ, RZ ;  /* 0x000000ff03037210 */ /* 0x002fca0007ffe1ff */
[----:B------:R-:W-:Y:S01]  /*18e0*/  IMAD R58, R58, R3, R20 ;  /* 0x000000033a3a7224 */ /* 0x000fe200078e0214 */
[----:B------:R-:W-:Y:S06]  /*18f0*/  BRA.U UP4, `(.L_x_18) ;  /* 0x0000000104247547 */ /* 0x000fec000b800000 */
[----:B------:R-:W-:Y:S01]  /*1900*/  ISETP.NE.AND P1, PT, R58, RZ, PT ;  /* 0x000000ff3a00720c */ /* 0x000fe20003f25270 */
[----:B------:R-:W-:Y:S01]  /*1910*/  IMAD.MOV.U32 R0, RZ, RZ, 0x3 ;  /* 0x00000003ff007424 */ /* 0x000fe200078e00ff */
[C---:B------:R-:W-:Y:S02]  /*1920*/  LOP3.LUT R3, R60.reuse, 0xfffffffe, RZ, 0xc0, !PT ;  /* 0xfffffffe3c037812 */ /* 0x040fe400078ec0ff */
[----:B------:R-:W-:Y:S02]  /*1930*/  ISETP.LT.U32.OR P1, PT, R60, 0x2, !P1 ;  /* 0x000000023c00780c */ /* 0x000fe40004f21470 */
[----:B------:R-:W-:Y:S02]  /*1940*/  SHF.L.U32 R0, R0, R3, RZ ;  /* 0x0000000300007219 */ /* 0x000fe400000006ff */
[----:B------:R-:W-:Y:S02]  /*1950*/  SEL R5, RZ, 0x1, !P1 ;  /* 0x00000001ff057807 */ /* 0x000fe40004800000 */
[----:B------:R-:W-:-:S05]  /*1960*/  SEL R2, RZ, 0x2, !P1 ;  /* 0x00000002ff027807 */ /* 0x000fca0004800000 */
[----:B------:R-:W-:-:S05]  /*1970*/  IMAD.IADD R2, R5, 0x1, R2 ;  /* 0x0000000105027824 */ /* 0x000fca00078e0202 */
[----:B------:R-:W-:Y:S02]  /*1980*/  PRMT R8, R2, 0x7610, R8 ;  /* 0x0000761002087816 */ /* 0x000fe40000000008 */
.L_x_18:
[----:B------:R-:W-:Y:S05]  /*1990*/  @!P0 BRA `(.L_x_19) ;  /* 0x0000000000b88947 */ /* 0x000fea0003800000 */
[----:B------:R-:W1:Y:S01]  /*19a0*/  LDC.64 R4, c[0x0][0xb18] ;  /* 0x0002c600ff047b82 */ /* 0x000e620000000a00 */
[----:B------:R-:W-:-:S07]  /*19b0*/  ISETP.NE.AND P0, PT, R9, 0x1, PT ;  /* 0x000000010900780c */ /* 0x000fce0003f05270 */
[----:B------:R-:W2:Y:S08]  /*19c0*/  LDC R14, c[0x0][0xb0c] ;  /* 0x0002c300ff0e7b82 */ /* 0x000eb00000000800 */
[----:B------:R-:W3:Y:S08]  /*19d0*/  LDC R13, c[0x0][0x370] ;  /* 0x0000dc00ff0d7b82 */ /* 0x000ef00000000800 */
[----:B------:R-:W4:Y:S01]  /*19e0*/  LDC R16, c[0x0][0x374] ;  /* 0x0000dd00ff107b82 */ /* 0x000f220000000800 */
[----:B-1----:R-:W-:-:S07]  /*19f0*/  ISETP.NE.AND P1, PT, R4, 0x1, PT ;  /* 0x000000010400780c */ /* 0x002fce0003f25270 */
[----:B------:R-:W3:Y:S01]  /*1a00*/  LDC.64 R6, c[0x0][0xb10] ;  /* 0x0002c400ff067b82 */ /* 0x000ee20000000a00 */
[----:B--2---:R-:W-:-:S07]  /*1a10*/  ISETP.NE.AND P2, PT, R14, 0x1, PT ;  /* 0x000000010e00780c */ /* 0x004fce0003f45270 */
[----:B------:R-:W1:Y:S08]  /*1a20*/  LDC R12, c[0x0][0xb20] ;  /* 0x0002c800ff0c7b82 */ /* 0x000e700000000800 */
[----:B------:R-:W2:Y:S01]  /*1a30*/  LDC.64 R2, c[0x0][0xb28] ;  /* 0x0002ca00ff027b82 */ /* 0x000ea20000000a00 */
[----:B----4-:R-:W-:-:S04]  /*1a40*/  IMAD.HI.U32 R15, R16, R5, RZ ;  /* 0x00000005100f7227 */ /* 0x010fc800078e00ff */
[----:B------:R-:W-:-:S04]  /*1a50*/  IMAD.HI.U32 R5, R20, R5, RZ ;  /* 0x0000000514057227 */ /* 0x000fc800078e00ff */
[----:B---3--:R-:W-:-:S04]  /*1a60*/  IMAD.HI.U32 R18, R13, R6, RZ ;  /* 0x000000060d127227 */ /* 0x008fc800078e00ff */
[C---:B------:R-:W-:Y:S01]  /*1a70*/  IMAD.HI.U32 R22, R11.reuse, R6, RZ ;  /* 0x000000060b167227 */ /* 0x040fe200078e00ff */
[-C--:B------:R-:W-:Y:S02]  /*1a80*/  @P2 SHF.R.U32.HI R13, RZ, R7.reuse, R18 ;  /* 0x00000007ff0d2219 */ /* 0x080fe40000011612 */
[-C--:B-1----:R-:W-:Y:S02]  /*1a90*/  @P1 SHF.R.U32.HI R16, RZ, R12.reuse, R15 ;  /* 0x0000000cff101219 */ /* 0x082fe4000001160f */
[----:B------:R-:W-:Y:S02]  /*1aa0*/  SHF.R.U32.HI R5, RZ, R12, R5 ;  /* 0x0000000cff057219 */ /* 0x000fe40000011605 */
[----:B------:R-:W-:Y:S02]  /*1ab0*/  SHF.R.U32.HI R22, RZ, R7, R22 ;  /* 0x00000007ff167219 */ /* 0x000fe40000011616 */
[----:B------:R-:W-:Y:S01]  /*1ac0*/  SEL R5, R20, R5, !P1 ;  /* 0x0000000514057207 */ /* 0x000fe20004800000 */
[----:B--2---:R-:W-:Y:S01]  /*1ad0*/  IMAD.HI.U32 R18, R16, R2, RZ ;  /* 0x0000000210127227 */ /* 0x004fe200078e00ff */
[----:B------:R-:W-:-:S02]  /*1ae0*/  SEL R21, R11, R22, !P2 ;  /* 0x000000160b157207 */ /* 0x000fc40005000000 */
[----:B------:R-:W-:Y:S01]  /*1af0*/  IADD3 R7, PT, PT, -R5, RZ, RZ ;  /* 0x000000ff05077210 */ /* 0x000fe20007ffe1ff */
[----:B------:R-:W-:Y:S01]  /*1b00*/  IMAD.HI.U32 R6, R13, R2, RZ ;  /* 0x000000020d067227 */ /* 0x000fe200078e00ff */
[----:B------:R-:W-:-:S03]  /*1b10*/  @P0 SHF.R.U32.HI R16, RZ, R3, R18 ;  /* 0x00000003ff100219 */ /* 0x000fc60000011612 */
[----:B------:R-:W-:Y:S01]  /*1b20*/  IMAD R7, R4, R7, R20 ;  /* 0x0000000704077224 */ /* 0x000fe200078e0214 */
[----:B------:R-:W-:Y:S01]  /*1b30*/  @P0 SHF.R.U32.HI R13, RZ, R3, R6 ;  /* 0x00000003ff0d0219 */ /* 0x000fe20000011606 */
[----:B------:R-:W-:-:S04]  /*1b40*/  IMAD R16, R16, R9, RZ ;  /* 0x0000000910107224 */ /* 0x000fc800078e02ff */
[----:B------:R-:W-:Y:S01]  /*1b50*/  IMAD R6, R13, R9, RZ ;  /* 0x000000090d067224 */ /* 0x000fe200078e02ff */
[----:B------:R-:W-:-:S04]  /*1b60*/  ISETP.GE.AND P1, PT, R5, R16, PT ;  /* 0x000000100500720c */ /* 0x000fc80003f26270 */
[----:B------:R-:W-:Y:S01]  /*1b70*/  ISETP.GE.OR P1, PT, R21, R6, P1 ;  /* 0x000000061500720c */ /* 0x000fe20000f26670 */
[----:B------:R-:W-:-:S05]  /*1b80*/  IMAD.HI.U32 R6, R5, R2, RZ ;  /* 0x0000000205067227 */ /* 0x000fca00078e00ff */
[----:B------:R-:W-:-:S04]  /*1b90*/  SHF.R.U32.HI R6, RZ, R3, R6 ;  /* 0x00000003ff067219 */ /* 0x000fc80000011606 */
[----:B------:R-:W-:-:S03]  /*1ba0*/  SEL R6, R5, R6, !P0 ;  /* 0x0000000605067207 */ /* 0x000fc60004000000 */
[----:B------:R-:W-:Y:S01]  /*1bb0*/  @!P1 IMAD.HI.U32 R12, R21, R2, RZ ;  /* 0x00000002150c9227 */ /* 0x000fe200078e00ff */
[----:B------:R-:W-:-:S04]  /*1bc0*/  IADD3 R2, PT, PT, -R6, RZ, RZ ;  /* 0x000000ff06027210 */ /* 0x000fc80007ffe1ff */
[----:B------:R-:W-:Y:S01]  /*1bd0*/  @!P1 SHF.R.U32.HI R12, RZ, R3, R12 ;  /* 0x00000003ff0c9219 */ /* 0x000fe2000001160c */
[----:B------:R-:W-:-:S03]  /*1be0*/  IMAD R2, R9, R2, R5 ;  /* 0x0000000209027224 */ /* 0x000fc600078e0205 */
[----:B------:R-:W-:-:S05]  /*1bf0*/  @!P1 SEL R3, R21, R12, !P0 ;  /* 0x0000000c15039207 */ /* 0x000fca0004000000 */
[--C-:B------:R-:W-:Y:S02]  /*1c00*/  @!P1 IMAD.IADD R6, R6, 0x1, -R3.reuse ;  /* 0x0000000106069824 */ /* 0x100fe400078e0a03 */
[----:B------:R-:W-:Y:S01]  /*1c10*/  @!P1 IMAD R3, R2, R13, R3 ;  /* 0x0000000d02039224 */ /* 0x000fe200078e0203 */
[----:B------:R-:W-:Y:S01]  /*1c20*/  IADD3 R2, PT, PT, -R21, RZ, RZ ;  /* 0x000000ff15027210 */ /* 0x000fe20007ffe1ff */
[----:B------:R-:W-:Y:S02]  /*1c30*/  @!P1 IMAD R5, R6, R9, R21 ;  /* 0x0000000906059224 */ /* 0x000fe400078e0215 */
[----:B------:R-:W-:Y:S02]  /*1c40*/  @!P1 IMAD.MOV.U32 R21, RZ, RZ, R3 ;  /* 0x000000ffff159224 */ /* 0x000fe400078e0003 */
[----:B------:R-:W-:Y:S02]  /*1c50*/  IMAD R2, R14, R2, R11 ;  /* 0x000000020e027224 */ /* 0x000fe400078e020b */
[----:B------:R-:W-:-:S02]  /*1c60*/  IMAD R20, R5, R4, R7 ;  /* 0x0000000405147224 */ /* 0x000fc400078e0207 */
[----:B------:R-:W-:Y:S02]  /*1c70*/  IMAD R21, R21, R14, R2 ;  /* 0x0000000e15157224 */ /* 0x000fe400078e0202 */
.L_x_19:
[----:B------:R-:W-:Y:S05]  /*1c80*/  BRA.U UP3, `(.L_x_20) ;  /* 0x0000000103407547 */ /* 0x000fea000b800000 */
[----:B------:R-:W1:Y:S08]  /*1c90*/  LDC.64 R4, c[0x0][0xb10] ;  /* 0x0002c400ff047b82 */ /* 0x000e700000000a00 */
[----:B------:R-:W2:Y:S08]  /*1ca0*/  LDC.64 R2, c[0x0][0xb18] ;  /* 0x0002c600ff027b82 */ /* 0x000eb00000000a00 */
[----:B------:R-:W3:Y:S08]  /*1cb0*/  LDC R6, c[0x0][0xb20] ;  /* 0x0002c800ff067b82 */ /* 0x000ef00000000800 */
[----:B------:R-:W4:Y:S01]  /*1cc0*/  LDC R12, c[0x0][0xb0c] ;  /* 0x0002c300ff0c7b82 */ /* 0x000f220000000800 */
[----:B-1----:R-:W-:-:S05]  /*1cd0*/  IMAD.HI.U32 R4, R21, R4, RZ ;  /* 0x0000000415047227 */ /* 0x002fca00078e00ff */
[----:B------:R-:W-:Y:S01]  /*1ce0*/  SHF.R.U32.HI R4, RZ, R5, R4 ;  /* 0x00000005ff047219 */ /* 0x000fe20000011604 */
[----:B--2---:R-:W-:Y:S01]  /*1cf0*/  IMAD.HI.U32 R3, R20, R3, RZ ;  /* 0x0000000314037227 */ /* 0x004fe200078e00ff */
[----:B------:R-:W-:-:S04]  /*1d00*/  ISETP.NE.AND P0, PT, R2, 0x1, PT ;  /* 0x000000010200780c */ /* 0x000fc80003f05270 */
[----:B---3--:R-:W-:-:S04]  /*1d10*/  SHF.R.U32.HI R3, RZ, R6, R3 ;  /* 0x00000006ff037219 */ /* 0x008fc80000011603 */
[----:B------:R-:W-:Y:S02]  /*1d20*/  SEL R3, R20, R3, !P0 ;  /* 0x0000000314037207 */ /* 0x000fe40004000000 */
[----:B----4-:R-:W-:-:S04]  /*1d30*/  ISETP.NE.AND P1, PT, R12, 0x1, PT ;  /* 0x000000010c00780c */ /* 0x010fc80003f25270 */
[----:B------:R-:W-:-:S05]  /*1d40*/  SEL R6, R21, R4, !P1 ;  /* 0x0000000415067207 */ /* 0x000fca0004800000 */
[----:B------:R-:W-:Y:S02]  /*1d50*/  IMAD.IADD R4, R3, 0x1, -R6 ;  /* 0x0000000103047824 */ /* 0x000fe400078e0a06 */
[----:B------:R-:W-:Y:S02]  /*1d60*/  IMAD.IADD R3, R6, 0x1, -R3 ;  /* 0x0000000106037824 */ /* 0x000fe400078e0a03 */
[----:B------:R-:W-:Y:S02]  /*1d70*/  IMAD R21, R4, R12, R21 ;  /* 0x0000000c04157224 */ /* 0x000fe400078e0215 */
[----:B------:R-:W-:Y:S02]  /*1d80*/  IMAD R20, R3, R2, R20 ;  /* 0x0000000203147224 */ /* 0x000fe400078e0214 */
.L_x_20:
[----:B------:R-:W-:Y:S05]  /*1d90*/  BRA.U !UP1, `(.L_x_21) ;  /* 0x00000001090c7547 */ /* 0x000fea000b800000 */
[----:B------:R-:W-:Y:S01]  /*1da0*/  UCGABAR_WAIT ;  /* 0x0000000000007dc7 */ /* 0x000fe20008000000 */
[----:B------:R-:W-:Y:S01]  /*1db0*/  CCTL.IVALL ;  /* 0x00000000ff00798f */ /* 0x000fe20002000000 */
[----:B------:R-:W-:Y:S05]  /*1dc0*/  BRA `(.L_x_22) ;  /* 0x0000000000047947 */ /* 0x000fea0003800000 */
.L_x_21:
[----:B------:R-:W-:Y:S06]  /*1dd0*/  BAR.SYNC.DEFER_BLOCKING 0x0 ;  /* 0x0000000000007b1d */ /* 0x000fec0000010000 */
.L_x_22:
[----:B------:R-:W-:Y:S05]  /*1de0*/  BRA.U UP2, `(.L_x_23) ;  /* 0x0000001102d07547 */ /* 0x000fea000b800000 */
[----:B------:R-:W1:Y:S01]  /*1df0*/  LDCU UR4, c[0x0][0x38c] ;  /* 0x00007180ff0477ac */ /* 0x000e620008000800 */
[----:B------:R-:W2:Y:S01]  /*1e00*/  LDC R9, c[0x0][0x370] ;  /* 0x0000dc00ff097b82 */ /* 0x000ea20000000800 */
[C---:B------:R-:W-:Y:S01]  /*1e10*/  IMAD.SHL.U32 R17, R11.reuse, 0x20, RZ ;  /* 0x000000200b117824 */ /* 0x040fe200078e00ff */
[----:B------:R-:W-:Y:S01]  /*1e20*/  PLOP3.LUT P1, PT, PT, PT, UP5, 0x80, 0x8 ;  /* 0x000000000008781c */ /* 0x000fe20003f2f058 */
[----:B------:R-:W-:Y:S01]  /*1e30*/  HFMA2 R15, -RZ, RZ, 0, 5.9604644775390625e-08 ;  /* 0x00000001ff0f7431 */ /* 0x000fe200000001ff */
[----:B------:R-:W-:Y:S01]  /*1e40*/  UISETP.NE.AND UP1, UPT, UR10, URZ, UPT ;  /* 0x000000ff0a00728c */ /* 0x000fe2000bf25270 */
[----:B------:R-:W-:Y:S01]  /*1e50*/  HFMA2 R12, -RZ, RZ, 0, 0 ;  /* 0x00000000ff0c7431 */ /* 0x000fe200000001ff */
[----:B------:R-:W-:Y:S01]  /*1e60*/  ISETP.NE.AND P4, PT, R10, RZ, P5 ;  /* 0x000000ff0a00720c */ /* 0x000fe20002f85270 */
[----:B------:R-:W-:Y:S01]  /*1e70*/  IMAD.SHL.U32 R16, R11, 0x40, RZ ;  /* 0x000000400b107824 */ /* 0x000fe200078e00ff */
[----:B------:R-:W3:Y:S01]  /*1e80*/  LDC R0, c[0x0][0x374] ;  /* 0x0000dd00ff007b82 */ /* 0x000ee20000000800 */
[----:B------:R-:W-:Y:S01]  /*1e90*/  PLOP3.LUT P1, PT, P1, PT, PT, 0x8, 0x80 ;  /* 0x000000000080781c */ /* 0x000fe20000f2e170 */
[----:B------:R-:W-:Y:S01]  /*1ea0*/  IMAD.MOV.U32 R14, RZ, RZ, RZ ;  /* 0x000000ffff0e7224 */ /* 0x000fe200078e00ff */
[----:B------:R-:W-:Y:S01]  /*1eb0*/  MOV R8, 0x1 ;  /* 0x0000000100087802 */ /* 0x000fe20000000f00 */
[----:B------:R-:W-:Y:S01]  /*1ec0*/  IMAD.MOV.U32 R10, RZ, RZ, RZ ;  /* 0x000000ffff0a7224 */ /* 0x000fe200078e00ff */
[----:B------:R-:W-:Y:S01]  /*1ed0*/  LOP3.LUT R17, R17, 0x20, RZ, 0xc0, !PT ;  /* 0x0000002011117812 */ /* 0x000fe200078ec0ff */
[----:B------:R-:W4:Y:S01]  /*1ee0*/  LDCU.64 UR14, c[0x0][0x348] ;  /* 0x00006900ff0e77ac */ /* 0x000f220008000a00 */
[----:B-1----:R-:W-:-:S02]  /*1ef0*/  UIADD3 UR5, UPT, UPT, UR4, 0xf, URZ ;  /* 0x0000000f04057890 */ /* 0x002fc4000fffe0ff */
[----:B------:R-:W-:Y:S02]  /*1f00*/  USEL UR22, UR6, 0x2, UP1 ;  /* 0x0000000206167887 */ /* 0x000fe40008800000 */
[----:B------:R-:W-:Y:S01]  /*1f10*/  USHF.R.S32.HI UR7, URZ, 0x1f, UR5 ;  /* 0x0000001fff077899 */ /* 0x000fe20008011405 */
[----:B------:R-:W-:-:S03]  /*1f20*/  UMOV UR23, URZ ;  /* 0x000000ff00177c82 */ /* 0x000fc60008000000 */
[----:B------:R-:W-:Y:S02]  /*1f30*/  ULEA.HI UR7, UR7, UR5, URZ, 0x4 ;  /* 0x0000000507077291 */ /* 0x000fe4000f8f20ff */
[----:B------:R-:W-:Y:S02]  /*1f40*/  UIADD3 UR5, UPT, UPT, UR4, -0x1, URZ ;  /* 0xffffffff04057890 */ /* 0x000fe4000fffe0ff */
[----:B------:R-:W-:Y:S02]  /*1f50*/  USHF.R.S32.HI UR7, URZ, 0x4, UR7 ;  /* 0x00000004ff077899 */ /* 0x000fe40008011407 */
[----:B------:R-:W-:Y:S02]  /*1f60*/  UISETP.GE.U32.AND UP2, UPT, UR5, -0x1f, UPT ;  /* 0xffffffe10500788c */ /* 0x000fe4000bf46070 */
[----:B------:R-:W-:Y:S02]  /*1f70*/  UISETP.LT.U32.AND UP0, UPT, UR7, 0x47, UPT ;  /* 0x000000470700788c */ /* 0x000fe4000bf01070 */
[----:B------:R-:W-:-:S02]  /*1f80*/  UIADD3 UR4, UPT, UPT, UR4, 0x1e, URZ ;  /* 0x0000001e04047890 */ /* 0x000fc4000fffe0ff */
[----:B------:R-:W-:-:S04]  /*1f90*/  USEL UR5, UR7, 0x47, UP0 ;  /* 0x0000004707057887 */ /* 0x000fc80008000000 */
[----:B------:R-:W-:Y:S02]  /*1fa0*/  UIADD3 UR21, UPT, UPT, UR5, -0x1, URZ ;  /* 0xffffffff05157890 */ /* 0x000fe4000fffe0ff */
[----:B------:R-:W-:Y:S02]  /*1fb0*/  @UP2 UIADD3 UR21, UPT, UPT, UR5, URZ, URZ ;  /* 0x000000ff05152290 */ /* 0x000fe4000fffe0ff */
[----:B------:R-:W-:Y:S02]  /*1fc0*/  UIADD3 UR24, UPT, UPT, UR7, -UR5, URZ ;  /* 0x8000000507187290 */ /* 0x000fe4000fffe0ff */
[----:B------:R-:W-:Y:S02]  /*1fd0*/  UIADD3 UR13, UPT, UPT, UR21, 0x1, URZ ;  /* 0x00000001150d7890 */ /* 0x000fe4000fffe0ff */
[----:B--2-4-:R-:W-:-:S12]  /*1fe0*/  UIADD3 UR21, UPT, UPT, -UR21, URZ, URZ ;  /* 0x000000ff15157290 */ /* 0x014fd8000fffe1ff */
.L_x_43:
[----:B------:R-:W-:Y:S01]  /*1ff0*/  UISETP.NE.AND UP0, UPT, UR37, URZ, UPT ;  /* 0x000000ff2500728c */ /* 0x000fe2000bf05270 */
[----:B------:R-:W1:Y:S08]  /*2000*/  S2UR UR37, SR_CgaCtaId ;  /* 0x00000000002579c3 */ /* 0x000e700000008800 */
[----:B------:R-:W-:Y:S05]  /*2010*/  BRA.U UP0, `(.L_x_24) ;  /* 0x0000000100347547 */ /* 0x000fea000b800000 */
[----:B------:R-:W2:Y:S01]  /*2020*/  S2R R2, SR_CgaCtaId ;  /* 0x0000000000027919 */ /* 0x000ea20000008800 */
[----:B------:R-:W-:-:S04]  /*2030*/  MOV R3, 0x400 ;  /* 0x0000040000037802 */ /* 0x000fc80000000f00 */
[----:B--2---:R-:W-:Y:S02]  /*2040*/  LEA R3, R2, R3, 0x18 ;  /* 0x0000000302037211 */ /* 0x004fe400078ec0ff */
[----:B------:R-:W-:-:S03]  /*2050*/  SHF.L.U32 R2, R8, 0x1f, RZ ;  /* 0x0000001f08027819 */ /* 0x000fc600000006ff */
[----:B------:R-:W-:-:S04]  /*2060*/  IMAD R3, R10, 0x8, R3 ;  /* 0x000000080a037824 */ /* 0x000fc800078e0203 */
[----:B------:R-:W2:Y:S02]  /*2070*/  SYNCS.PHASECHK.TRANS64.TRYWAIT P0, [R3+URZ+0x520], R2 ;  /* 0x00052002030075a7 */ /* 0x000ea400080011ff */
[----:B--2---:R-:W-:Y:S05]  /*2080*/  @!P0 BRA `(.L_x_25) ;  /* 0x0000005c00488947 */ /* 0x004fea0003800000 */
.L_x_135:
[----:B------:R-:W-:Y:S01]  /*2090*/  VIADD R10, R10, 0x1 ;  /* 0x000000010a0a7836 */ /* 0x000fe20000000000 */
[----:B------:R2:W-:Y:S04]  /*20a0*/  SYNCS.ARRIVE.TRANS64.A1T0 RZ, [R3+URZ+0x510], RZ ;  /* 0x000510ff03ff79a7 */ /* 0x0005e800081000ff */
[----:B------:R-:W-:-:S04]  /*20b0*/  ISETP.NE.AND P0, PT, R10, 0x2, PT ;  /* 0x000000020a00780c */ /* 0x000fc80003f05270 */
[----:B------:R-:W-:Y:S02]  /*20c0*/  SEL R10, R10, RZ, P0 ;  /* 0x000000ff0a0a7207 */ /* 0x000fe40000000000 */
[----:B--2---:R-:W-:-:S04]  /*20d0*/  SEL R3, RZ, 0x1, P0 ;  /* 0x00000001ff037807 */ /* 0x004fc80000000000 */
[----:B------:R-:W-:-:S07]  /*20e0*/  LOP3.LUT R8, R8, R3, RZ, 0x3c, !PT ;  /* 0x0000000308087212 */ /* 0x000fce00078e3cff */
.L_x_24:
[----:B------:R-:W-:Y:S01]  /*20f0*/  UMOV UR6, 0x400 ;  /* 0x0000040000067882 */ /* 0x000fe20000000000 */
[----:B------:R-:W-:Y:S01]  /*2100*/  LEA.HI R3, R21, R21, RZ, 0x1 ;  /* 0x0000001515037211 */ /* 0x000fe200078f08ff */
[----:B-1----:R-:W-:Y:S01]  /*2110*/  ULEA UR6, UR37, UR6, 0x18 ;  /* 0x0000000625067291 */ /* 0x002fe2000f8ec0ff */
[----:B------:R-:W-:Y:S01]  /*2120*/  SHF.L.U32 R2, R15, 0x1f, RZ ;  /* 0x0000001f0f027819 */ /* 0x000fe200000006ff */
[----:B------:R-:W-:Y:S01]  /*2130*/  UISETP.GE.U32.AND UP0, UPT, UR4, 0x1f, UPT ;  /* 0x0000001f0400788c */ /* 0x000fe2000bf06070 */
[----:B------:R-:W-:Y:S01]  /*2140*/  R2UR UR35, R16 ;  /* 0x00000000102372ca */ /* 0x000fe200000e0000 */
[----:B------:R-:W-:Y:S01]  /*2150*/  ULEA UR8, UR23, UR6, 0x3 ;  /* 0x0000000617087291 */ /* 0x000fe2000f8e18ff */
[----:B------:R-:W-:Y:S01]  /*2160*/  IMAD.SHL.U32 R3, R3, 0x40, RZ ;  /* 0x0000004003037824 */ /* 0x000fe200078e00ff */
[----:B------:R-:W-:Y:S01]  /*2170*/  R2UR UR11, R17 ;  /* 0x00000000110b72ca */ /* 0x000fe200000e0000 */
[----:B------:R-:W-:-:S03]  /*2180*/  UMOV UR25, URZ ;  /* 0x000000ff00197c82 */ /* 0x000fc60008000000 */
[----:B------:R-:W-:-:S03]  /*2190*/  LOP3.LUT R3, R3, 0xffffff80, RZ, 0xc0, !PT ;  /* 0xffffff8003037812 */ /* 0x000fc600078ec0ff */
[----:B------:R1:W2:Y:S01]  /*21a0*/  SYNCS.PHASECHK.TRANS64.TRYWAIT P0, [UR8+0x238], R2 ;  /* 0x00023802ff0075a7 */ /* 0x0002a20008001108 */
[----:B------:R-:W-:Y:S02]  /*21b0*/  R2UR UR9, R3 ;  /* 0x00000000030972ca */ /* 0x000fe400000e0000 */
[----:B------:R-:W-:-:S11]  /*21c0*/  R2UR UR8, R20 ;  /* 0x00000000140872ca */ /* 0x000fd600000e0000 */
[----:B------:R-:W-:Y:S02]  /*21d0*/  ULOP3.LUT UR35, UR9, 0x40, UR35, 0xf8, !UPT ;  /* 0x0000004009237892 */ /* 0x000fe4000f8ef823 */
[----:B------:R-:W-:Y:S01]  /*21e0*/  ULEA UR11, UR8, UR11, 0x6 ;  /* 0x0000000b080b7291 */ /* 0x000fe2000f8e30ff */
[----:B------:R-:W-:Y:S11]  /*21f0*/  BRA.U !UP0, `(.L_x_26) ;  /* 0x0000000108c07547 */ /* 0x000ff6000b800000 */
[----:B------:R-:W-:Y:S01]  /*2200*/  UMOV UR16, UR21 ;  /* 0x0000001500107c82 */ /* 0x000fe20008000000 */
[----:B------:R-:W-:Y:S01]  /*2210*/  UMOV UR17, UR23 ;  /* 0x0000001700117c82 */ /* 0x000fe20008000000 */
[----:B------:R-:W-:-:S05]  /*2220*/  UMOV UR34, URZ ;  /* 0x000000ff00227c82 */ /* 0x000fca0008000000 */
.L_x_32:
[----:B------:R-:W-:Y:S01]  /*2230*/  ULEA UR33, UR17, UR6, 0x3 ;  /* 0x0000000611217291 */ /* 0x000fe2000f8e18ff */
[----:B------:R-:W-:Y:S01]  /*2240*/  @P5 MOV R3, 0x1800 ;  /* 0x0000180000035802 */ /* 0x000fe20000000f00 */
[----:B-12-4-:R-:W-:Y:S10]  /*2250*/  @P0 BRA `(.L_x_27) ;  /* 0x00000000000c0947 */ /* 0x016ff40003800000 */
[----:B------:R-:W-:-:S04]  /*2260*/  SHF.L.U32 R5, R15, 0x1f, RZ ;  /* 0x0000001f0f057819 */ /* 0x000fc800000006ff */
[----:B------:R-:W2:Y:S02]  /*2270*/  SYNCS.PHASECHK.TRANS64.TRYWAIT P0, [UR33+0x238], R5 ;  /* 0x00023805ff0075a7 */ /* 0x000ea40008001121 */
[----:B--2---:R-:W-:Y:S05]  /*2280*/  @!P0 BRA `(.L_x_28) ;  /* 0x0000005800dc8947 */ /* 0x004fea0003800000 */
.L_x_27:
[----:B------:R2:W-:Y:S01]  /*2290*/  @P5 SYNCS.ARRIVE.TRANS64 RZ, [UR33], R3 ;  /* 0x00000003ffff59a7 */ /* 0x0005e20008000021 */
[----:B------:R-:W-:Y:S02]  /*22a0*/  ULOP3.LUT UR8, UR22, 0x2, URZ, 0xfc, !UPT ;  /* 0x0000000216087892 */ /* 0x000fe4000f8efcff */
[----:B------:R-:W-:Y:S02]  /*22b0*/  UIADD3 UR16, UPT, UPT, UR16, 0x1, URZ ;  /* 0x0000000110107890 */ /* 0x000fe4000fffe0ff */
[----:B------:R-:W-:Y:S02]  /*22c0*/  UISETP.NE.AND UP0, UPT, UR8, 0x2, UPT ;  /* 0x000000020800788c */ /* 0x000fe4000bf05270 */
[----:B------:R-:W-:-:S07]  /*22d0*/  UISETP.NE.AND UP2, UPT, UR16, 0x1, UPT ;  /* 0x000000011000788c */ /* 0x000fce000bf45270 */
[----:B------:R-:W-:Y:S05]  /*22e0*/  BRA.U UP0, `(.L_x_29) ;  /* 0x0000000100047547 */ /* 0x000fea000b800000 */
[----:B------:R-:W-:Y:S05]  /*22f0*/  BPT.TRAP 0x1 ;  /* 0x000000040000795c */ /* 0x000fea0000300000 */
.L_x_29:
[----:B------:R-:W-:Y:S04]  /*2300*/  BSSY.RECONVERGENT B0, `(.L_x_30) ;  /* 0x0000003000007945 */ /* 0x000fe80003800200 */
[----:B------:R-:W-:Y:S05]  /*2310*/  @!P4 BRA `(.L_x_31) ;  /* 0x000000000004c947 */ /* 0x000fea0003800000 */
[----:B------:R-:W-:Y:S05]  /*2320*/  BPT.TRAP 0x1 ;  /* 0x000000040000795c */ /* 0x000fea0000300000 */
.L_x_31:
[----:B------:R-:W-:Y:S05]  /*2330*/  BSYNC.RECONVERGENT B0 ;  /* 0x0000000000007941 */ /* 0x000fea0003800200 */
.L_x_30:
[----:B------:R-:W-:Y:S02]  /*2340*/  UIADD3 UR23, UPT, UPT, UR17, 0x1, URZ ;  /* 0x0000000111177890 */ /* 0x000fe4000fffe0ff */
[----:B------:R-:W-:Y:S02]  /*2350*/  ULEA UR32, UR17, UR6, 0xb ;  /* 0x0000000611207291 */ /* 0x000fe4000f8e58ff */
[----:B------:R-:W-:Y:S02]  /*2360*/  UISETP.NE.AND UP0, UPT, UR23, 0x47, UPT ;  /* 0x000000471700788c */ /* 0x000fe4000bf05270 */
[----:B------:R-:W-:Y:S02]  /*2370*/  UIADD3 UR28, UP1, UPT, UR14, 0x80, URZ ;  /* 0x000000800e1c7890 */ /* 0x000fe4000ff3e0ff */
[----:B------:R-:W-:Y:S02]  /*2380*/  USEL UR9, URZ, 0x1, UP0 ;  /* 0x00000001ff097887 */ /* 0x000fe40008000000 */
[----:B------:R-:W-:-:S02]  /*2390*/  USEL UR23, UR23, URZ, UP0 ;  /* 0x000000ff17177287 */ /* 0x000fc40008000000 */
[----:B------:R-:W-:Y:S02]  /*23a0*/  UIADD3 UR26, UP0, UPT, UR14, 0x180, URZ ;  /* 0x000001800e1a7890 */ /* 0x000fe4000ff1e0ff */
[----:B------:R-:W-:Y:S01]  /*23b0*/  ULEA UR8, UR23, UR6, 0x3 ;  /* 0x0000000617087291 */ /* 0x000fe2000f8e18ff */
[----:B------:R-:W-:Y:S01]  /*23c0*/  LOP3.LUT R15, R15, UR9, RZ, 0x3c, !PT ;  /* 0x000000090f0f7c12 */ /* 0x000fe2000f8e3cff */
[----:B------:R-:W-:Y:S02]  /*23d0*/  ULOP3.LUT UR33, UR33, 0xfefffff8, URZ, 0xc0, !UPT ;  /* 0xfefffff821217892 */ /* 0x000fe4000f8ec0ff */
[----:B------:R-:W-:Y:S01]  /*23e0*/  UIADD3.X UR29, UPT, UPT, URZ, UR15, URZ, UP1, !UPT ;  /* 0x0000000fff1d7290 */ /* 0x000fe20008ffe4ff */
[----:B-1----:R-:W-:Y:S01]  /*23f0*/  SHF.L.U32 R2, R15, 0x1f, RZ ;  /* 0x0000001f0f027819 */ /* 0x002fe200000006ff */
[----:B------:R-:W-:Y:S02]  /*2400*/  UIADD3 UR32, UPT, UPT, UR32, 0x3700, URZ ;  /* 0x0000370020207890 */ /* 0x000fe4000fffe0ff */
[----:B------:R-:W-:Y:S01]  /*2410*/  UIADD3.X UR27, UPT, UPT, URZ, UR15, URZ, UP0, !UPT ;  /* 0x0000000fff1b7290 */ /* 0x000fe200087fe4ff */
[----:B------:R4:W1:Y:S01]  /*2420*/  SYNCS.PHASECHK.TRANS64.TRYWAIT P0, [UR8+0x238], R2 ;  /* 0x00023802ff0075a7 */ /* 0x0008620008001108 */
[----:B------:R-:W-:Y:S01]  /*2430*/  ULEA UR8, UR17, UR6, 0xa ;  /* 0x0000000611087291 */ /* 0x000fe2000f8e50ff */
[----:B------:R-:W-:Y:S01]  /*2440*/  UMOV UR18, 0x0 ;  /* 0x0000000000127882 */ /* 0x000fe20000000000 */
[----:B------:R-:W-:-:S02]  /*2450*/  UMOV UR19, 0x10000000 ;  /* 0x1000000000137882 */ /* 0x000fc40000000000 */
[----:B------:R-:W-:Y:S01]  /*2460*/  UIADD3 UR8, UPT, UPT, UR8, 0x26f00, URZ ;  /* 0x00026f0008087890 */ /* 0x000fe2000fffe0ff */
[----:B------:R2:W-:Y:S01]  /*2470*/  UTMALDG.3D.2CTA [UR32], [UR28], desc[UR18] ;  /* 0x000012201c0075b4 */ /* 0x0005e20008211000 */
[----:B------:R-:W-:Y:S01]  /*2480*/  UMOV UR10, UR34 ;  /* 0x00000022000a7c82 */ /* 0x000fe20008000000 */
[----:B------:R-:W-:Y:S01]  /*2490*/  UMOV UR12, UR36 ;  /* 0x00000024000c7c82 */ /* 0x000fe20008000000 */
[----:B------:R-:W-:Y:S01]  /*24a0*/  UMOV UR9, UR33 ;  /* 0x0000002100097c82 */ /* 0x000fe20008000000 */
[----:B------:R-:W-:Y:S01]  /*24b0*/  UMOV UR25, UR13 ;  /* 0x0000000d00197c82 */ /* 0x000fe20008000000 */
[----:B------:R-:W-:-:S03]  /*24c0*/  UMOV UR17, UR23 ;  /* 0x0000001700117c82 */ /* 0x000fc60008000000 */
[----:B------:R4:W-:Y:S01]  /*24d0*/  UTMALDG.3D.2CTA [UR8], [UR26], desc[UR18] ;  /* 0x000012081a0075b4 */ /* 0x0009e20008211000 */
[----:B--2---:R-:W-:Y:S01]  /*24e0*/  UIADD3 UR34, UPT, UPT, UR34, 0x10, URZ ;  /* 0x0000001022227890 */ /* 0x004fe2000fffe0ff */
[----:B------:R-:W-:Y:S11]  /*24f0*/  BRA.U UP2, `(.L_x_32) ;  /* 0xfffffffd024c7547 */ /* 0x000ff6000b83ffff */
.L_x_26:
[----:B----4-:R-:W-:Y:S01]  /*2500*/  ULEA UR8, UR23, UR6, 0x3 ;  /* 0x0000000617087291 */ /* 0x010fe2000f8e18ff */
[----:B-1----:R-:W-:Y:S01]  /*2510*/  SHF.L.U32 R2, R15, 0x1f, RZ ;  /* 0x0000001f0f027819 */ /* 0x002fe200000006ff */
[----:B------:R-:W-:Y:S01]  /*2520*/  @!P1 SYNCS.ARRIVE.TRANS64.A1T0 RZ, [UR6+0x4a8], RZ ;  /* 0x0004a8ffffff99a7 */ /* 0x000fe20008100006 */
[----:B------:R-:W-:-:S06]  /*2530*/  UISETP.GT.AND UP0, UPT, UR7, UR5, UPT ;  /* 0x000000050700728c */ /* 0x000fcc000bf04270 */
[----:B--2---:R1:W2:Y:S03]  /*2540*/  SYNCS.PHASECHK.TRANS64.TRYWAIT P0, [UR8+0x238], R2 ;  /* 0x00023802ff0075a7 */ /* 0x0042a60008001108 */
[----:B------:R-:W-:Y:S05]  /*2550*/  BRA.U !UP0, `(.L_x_33) ;  /* 0x0000000108c07547 */ /* 0x000fea000b800000 */
[----:B------:R-:W-:Y:S01]  /*2560*/  UIADD3 UR26, UPT, UPT, UR24, UR25, URZ ;  /* 0x00000019181a7290 */ /* 0x000fe2000fffe0ff */
[----:B------:R-:W-:-:S11]  /*2570*/  UMOV UR27, UR23 ;  /* 0x00000017001b7c82 */ /* 0x000fd60008000000 */
.L_x_39:
[----:B------:R-:W-:Y:S01]  /*2580*/  ULEA UR17, UR27, UR6, 0x3 ;  /* 0x000000061b117291 */ /* 0x000fe2000f8e18ff */
[----:B--2---:R-:W-:Y:S01]  /*2590*/  @P5 MOV R3, 0x1800 ;  /* 0x0000180000035802 */ /* 0x004fe20000000f00 */
[----:B-12---:R-:W-:Y:S10]  /*25a0*/  @P0 BRA `(.L_x_34) ;  /* 0x00000000000c0947 */ /* 0x006ff40003800000 */
[----:B------:R-:W-:-:S04]  /*25b0*/  SHF.L.U32 R5, R15, 0x1f, RZ ;  /* 0x0000001f0f057819 */ /* 0x000fc800000006ff */
[----:B------:R-:W2:Y:S02]  /*25c0*/  SYNCS.PHASECHK.TRANS64.TRYWAIT P0, [UR17+0x238], R5 ;  /* 0x00023805ff0075a7 */ /* 0x000ea40008001111 */
[----:B--2---:R-:W-:Y:S05]  /*25d0*/  @!P0 BRA `(.L_x_35) ;  /* 0x0000005800208947 */ /* 0x004fea0003800000 */
.L_x_34:
[----:B------:R2:W-:Y:S01]  /*25e0*/  @P5 SYNCS.ARRIVE.TRANS64 RZ, [UR17], R3 ;  /* 0x00000003ffff59a7 */ /* 0x0005e20008000011 */
[----:B------:R-:W-:-:S04]  /*25f0*/  ULOP3.LUT UR8, UR22, 0x2, URZ, 0xfc, !UPT ;  /* 0x0000000216087892 */ /* 0x000fc8000f8efcff */
[----:B------:R-:W-:-:S09]  /*2600*/  UISETP.NE.AND UP0, UPT, UR8, 0x2, UPT ;  /* 0x000000020800788c */ /* 0x000fd2000bf05270 */
[----:B------:R-:W-:Y:S05]  /*2610*/  BRA.U UP0, `(.L_x_36) ;  /* 0x0000000100047547 */ /* 0x000fea000b800000 */
[----:B------:R-:W-:Y:S05]  /*2620*/  BPT.TRAP 0x1 ;  /* 0x000000040000795c */ /* 0x000fea0000300000 */
.L_x_36:
[----:B------:R-:W-:Y:S04]  /*2630*/  BSSY.RECONVERGENT B0, `(.L_x_37) ;  /* 0x0000003000007945 */ /* 0x000fe80003800200 */
[----:B------:R-:W-:Y:S05]  /*2640*/  @!P4 BRA `(.L_x_38) ;  /* 0x000000000004c947 */ /* 0x000fea0003800000 */
[----:B------:R-:W-:Y:S05]  /*2650*/  BPT.TRAP 0x1 ;  /* 0x000000040000795c */ /* 0x000fea0000300000 */
.L_x_38:
[----:B------:R-:W-:Y:S05]  /*2660*/  BSYNC.RECONVERGENT B0 ;  /* 0x0000000000007941 */ /* 0x000fea0003800200 */
.L_x_37:
        /* <DEDUP_REMOVED lines=9> */
[----:B------:R-:W-:Y:S02]  /*2700*/  USHF.L.U32 UR18, UR25, 0x4, URZ ;  /* 0x0000000419127899 */ /* 0x000fe400080006ff */
[----:B------:R-:W-:Y:S01]  /*2710*/  ULOP3.LUT UR17, UR17, 0xfefffff8, URZ, 0xc0, !UPT ;  /* 0xfefffff811117892 */ /* 0x000fe2000f8ec0ff */
[----:B-1----:R-:W-:Y:S01]  /*2720*/  SHF.L.U32 R2, R15, 0x1f, RZ ;  /* 0x0000001f0f027819 */ /* 0x002fe200000006ff */
[----:B------:R-:W-:Y:S02]  /*2730*/  UIADD3 UR16, UPT, UPT, UR16, 0x3700, URZ ;  /* 0x0000370010107890 */ /* 0x000fe4000fffe0ff */
[----:B------:R-:W-:Y:S01]  /*2740*/  UIADD3.X UR33, UPT, UPT, URZ, UR15, URZ, UP1, !UPT ;  /* 0x0000000fff217290 */ /* 0x000fe20008ffe4ff */
[----:B------:R4:W1:Y:S01]  /*2750*/  SYNCS.PHASECHK.TRANS64.TRYWAIT P0, [UR8+0x238], R2 ;  /* 0x00023802ff0075a7 */ /* 0x0008620008001108 */
[----:B------:R-:W-:-:S02]  /*2760*/  ULEA UR8, UR27, UR6, 0xa ;  /* 0x000000061b087291 */ /* 0x000fc4000f8e50ff */
[----:B------:R-:W-:Y:S02]  /*2770*/  UIADD3.X UR31, UPT, UPT, URZ, UR15, URZ, UP0, !UPT ;  /* 0x0000000fff1f7290 */ /* 0x000fe400087fe4ff */
[----:B------:R-:W-:Y:S01]  /*2780*/  UIADD3 UR8, UPT, UPT, UR8, 0x26f00, URZ ;  /* 0x00026f0008087890 */ /* 0x000fe2000fffe0ff */
[----:B------:R-:W-:Y:S01]  /*2790*/  UMOV UR28, 0x0 ;  /* 0x00000000001c7882 */ /* 0x000fe20000000000 */
[----:B------:R-:W-:Y:S01]  /*27a0*/  UMOV UR29, 0x10000000 ;  /* 0x10000000001d7882 */ /* 0x000fe20000000000 */
[----:B------:R-:W-:Y:S01]  /*27b0*/  UMOV UR19, UR35 ;  /* 0x0000002300137c82 */ /* 0x000fe20008000000 */
[----:B------:R-:W-:Y:S01]  /*27c0*/  UMOV UR20, UR36 ;  /* 0x0000002400147c82 */ /* 0x000fe20008000000 */
[----:B------:R-:W-:Y:S01]  /*27d0*/  UMOV UR12, UR36 ;  /* 0x00000024000c7c82 */ /* 0x000fe20008000000 */
[----:B------:R-:W-:Y:S01]  /*27e0*/  UMOV UR9, UR17 ;  /* 0x0000001100097c82 */ /* 0x000fe20008000000 */
[----:B------:R-:W-:Y:S01]  /*27f0*/  UMOV UR10, UR18 ;  /* 0x00000012000a7c82 */ /* 0x000fe20008000000 */
[----:B------:R4:W-:Y:S01]  /*2800*/  UTMALDG.3D.2CTA [UR16], [UR32], desc[UR28] ;  /* 0x00001c10200075b4 */ /* 0x0009e20008211000 */
[----:B------:R-:W-:Y:S01]  /*2810*/  UIADD3 UR25, UPT, UPT, UR25, 0x1, URZ ;  /* 0x0000000119197890 */ /* 0x000fe2000fffe0ff */
[----:B------:R-:W-:-:S03]  /*2820*/  UMOV UR27, UR23 ;  /* 0x00000017001b7c82 */ /* 0x000fc60008000000 */
[----:B------:R-:W-:Y:S01]  /*2830*/  UISETP.NE.AND UP0, UPT, UR25, UR26, UPT ;  /* 0x0000001a1900728c */ /* 0x000fe2000bf05270 */
[----:B------:R4:W-:Y:S08]  /*2840*/  UTMALDG.3D.2CTA [UR8], [UR30], desc[UR28] ;  /* 0x00001c081e0075b4 */ /* 0x0009f00008211000 */
[----:B----4-:R-:W-:Y:S05]  /*2850*/  BRA.U UP0, `(.L_x_39) ;  /* 0xfffffffd00487547 */ /* 0x010fea000b83ffff */
.L_x_33:
[----:B-1----:R-:W-:Y:S01]  /*2860*/  LEA R2, R14, UR6, 0x3 ;  /* 0x000000060e027c11 */ /* 0x002fe2000f8e18ff */
[----:B------:R-:W-:Y:S01]  /*2870*/  NOP ;  /* 0x0000000000007918 */ /* 0x000fe20000000000 */
[----:B--2---:R-:W-:Y:S02]  /*2880*/  SHF.L.U32 R3, R12, 0x1f, RZ ;  /* 0x0000001f0c037819 */ /* 0x004fe400000006ff */
[----:B------:R-:W-:Y:S02]  /*2890*/  LEA R4, R14, UR6, 0x4 ;  /* 0x000000060e047c11 */ /* 0x000fe4000f8e20ff */
[----:B------:R-:W1:Y:S02]  /*28a0*/  SYNCS.PHASECHK.TRANS64.TRYWAIT P0, [R2+URZ+0x4b0], R3 ;  /* 0x0004b003020075a7 */ /* 0x000e6400080011ff */
[----:B-1----:R-:W-:Y:S05]  /*28b0*/  @!P0 BRA `(.L_x_40) ;  /* 0x0000005400808947 */ /* 0x002fea0003800000 */
.L_x_138:
[----:B------:R-:W2:Y:S01]  /*28c0*/  LDS.128 R4, [R4+0x540] ;  /* 0x0005400004047984 */ /* 0x000ea20000000c00 */
[----:B------:R-:W-:Y:S01]  /*28d0*/  ISETP.GE.AND P0, PT, R26, 0x1, PT ;  /* 0x000000011a00780c */ /* 0x000fe20003f06270 */
[----:B-1----:R-:W-:Y:S01]  /*28e0*/  VIADD R2, R2, 0x4c0 ;  /* 0x000004c002027836 */ /* 0x002fe20000000000 */
[----:B------:R-:W-:Y:S01]  /*28f0*/  @!PT LDS RZ, [RZ] ;  /* 0x00000000fffff984 */ /* 0x000fe20000000800 */
[----:B------:R-:W-:Y:S01]  /*2900*/  @!PT LDS RZ, [RZ] ;  /* 0x00000000fffff984 */ /* 0x000fe20000000800 */
[----:B------:R-:W-:Y:S01]  /*2910*/  @!PT LDS RZ, [RZ] ;  /* 0x00000000fffff984 */ /* 0x000fe20000000800 */
[----:B------:R-:W-:Y:S01]  /*2920*/  @!PT LDS RZ, [RZ] ;  /* 0x00000000fffff984 */ /* 0x000fe20000000800 */
[----:B------:R1:W-:Y:S06]  /*2930*/  MEMBAR.ALL.CTA ;  /* 0x0000000000007992 */ /* 0x0003ec0000008000 */
[----:B-1----:R-:W1:Y:S01]  /*2940*/  FENCE.VIEW.ASYNC.S ;  /* 0x00000000000073c6 */ /* 0x002e620000000000 */
[----:B------:R-:W-:-:S04]  /*2950*/  PRMT R2, RZ, 0x654, R2 ;  /* 0x00000654ff027816 */ /* 0x000fc80000000002 */
[----:B-1----:R1:W-:Y:S01]  /*2960*/  SYNCS.ARRIVE.TRANS64.RED.A1T0 RZ, [R2+URZ], RZ ;  /* 0x000000ff02ff79a7 */ /* 0x0023e200081004ff */
[----:B--2---:R-:W-:-:S13]  /*2970*/  LOP3.LUT P2, RZ, R6, 0x1, RZ, 0xc0, !PT ;  /* 0x0000000106ff7812 */ /* 0x004fda000784c0ff */
[----:B------:R-:W-:Y:S01]  /*2980*/  @P2 SHF.R.U32.HI R3, RZ, 0x10, R5 ;  /* 0x00000010ff032819 */ /* 0x000fe20000011605 */
[----:B------:R-:W-:Y:S01]  /*2990*/  VOTEU.ANY UP0, P2 ;  /* 0x0000000000ff7886 */ /* 0x000fe20001000100 */
[----:B------:R-:W-:Y:S02]  /*29a0*/  @P2 MOV R13, R4 ;  /* 0x00000004000d2202 */ /* 0x000fe40000000f00 */
[----:B------:R-:W-:Y:S02]  /*29b0*/  @P2 R2UR.BROADCAST UR8, R3 ;  /* 0x00000000030822ca */ /* 0x000fe400008e0000 */
[----:B------:R-:W-:-:S11]  /*29c0*/  @P2 LOP3.LUT R11, R5, 0xffff, RZ, 0xc0, !PT ;  /* 0x0000ffff050b2812 */ /* 0x000fd600078ec0ff */
[----:B------:R-:W-:Y:S01]  /*29d0*/  @UP0 UMOV UR36, UR8 ;  /* 0x0000000800240c82 */ /* 0x000fe20008000000 */
[----:B-1----:R-:W-:Y:S05]  /*29e0*/  @!P0 BRA `(.L_x_41) ;  /* 0x0000000000b88947 */ /* 0x002fea0003800000 */
[----:B------:R-:W3:Y:S01]  /*29f0*/  LDC.64 R4, c[0x0][0xb18] ;  /* 0x0002c600ff047b82 */ /* 0x000ee20000000a00 */
[----:B------:R-:W-:-:S07]  /*2a00*/  ISETP.NE.AND P3, PT, R26, 0x1, PT ;  /* 0x000000011a00780c */ /* 0x000fce0003f65270 */
[----:B------:R-:W1:Y:S08]  /*2a10*/  LDC.64 R6, c[0x0][0xb10] ;  /* 0x0002c400ff067b82 */ /* 0x000e700000000a00 */
[----:B------:R-:W2:Y:S08]  /*2a20*/  LDC R18, c[0x0][0xb20] ;  /* 0x0002c800ff127b82 */ /* 0x000eb00000000800 */
[----:B------:R-:W4:Y:S01]  /*2a30*/  LDC R20, c[0x0][0xb0c] ;  /* 0x0002c300ff147b82 */ /* 0x000f220000000800 */
[----:B---3--:R-:W-:Y:S01]  /*2a40*/  IMAD.HI.U32 R19, R0, R5, RZ ;  /* 0x0000000500137227 */ /* 0x008fe200078e00ff */
[----:B------:R-:W-:-:S03]  /*2a50*/  ISETP.NE.AND P0, PT, R4, 0x1, PT ;  /* 0x000000010400780c */ /* 0x000fc60003f05270 */
[----:B------:R-:W-:-:S03]  /*2a60*/  IMAD.HI.U32 R5, R11, R5, RZ ;  /* 0x000000050b057227 */ /* 0x000fc600078e00ff */
[----:B------:R-:W3:Y:S01]  /*2a70*/  LDC.64 R2, c[0x0][0xb28] ;  /* 0x0002ca00ff027b82 */ /* 0x000ee20000000a00 */
[----:B-1----:R-:W-:-:S04]  /*2a80*/  IMAD.HI.U32 R22, R9, R6, RZ ;  /* 0x0000000609167227 */ /* 0x002fc800078e00ff */
[----:B------:R-:W-:Y:S01]  /*2a90*/  IMAD.HI.U32 R24, R13, R6, RZ ;  /* 0x000000060d187227 */ /* 0x000fe200078e00ff */
[----:B------:R-:W-:Y:S02]  /*2aa0*/  SHF.R.U32.HI R22, RZ, R7, R22 ;  /* 0x00000007ff167219 */ /* 0x000fe40000011616 */
[-C--:B--2---:R-:W-:Y:S02]  /*2ab0*/  SHF.R.U32.HI R19, RZ, R18.reuse, R19 ;  /* 0x00000012ff137219 */ /* 0x084fe40000011613 */
[----:B------:R-:W-:Y:S02]  /*2ac0*/  SHF.R.U32.HI R18, RZ, R18, R5 ;  /* 0x00000012ff127219 */ /* 0x000fe40000011605 */
[----:B------:R-:W-:Y:S02]  /*2ad0*/  SEL R19, R0, R19, !P0 ;  /* 0x0000001300137207 */ /* 0x000fe40004000000 */
[----:B------:R-:W-:Y:S02]  /*2ae0*/  SHF.R.U32.HI R24, RZ, R7, R24 ;  /* 0x00000007ff187219 */ /* 0x000fe40000011618 */
[----:B----4-:R-:W-:-:S02]  /*2af0*/  ISETP.NE.AND P1, PT, R20, 0x1, PT ;  /* 0x000000011400780c */ /* 0x010fc40003f25270 */
[----:B------:R-:W-:Y:S02]  /*2b00*/  SEL R5, R11, R18, !P0 ;  /* 0x000000120b057207 */ /* 0x000fe40004000000 */
[----:B------:R-:W-:Y:S02]  /*2b10*/  SEL R21, R9, R22, !P1 ;  /* 0x0000001609157207 */ /* 0x000fe40004800000 */
[----:B------:R-:W-:Y:S01]  /*2b20*/  SEL R7, R13, R24, !P1 ;  /* 0x000000180d077207 */ /* 0x000fe20004800000 */
[----:B---3--:R-:W-:-:S04]  /*2b30*/  IMAD.HI.U32 R22, R19, R2, RZ ;  /* 0x0000000213167227 */ /* 0x008fc800078e00ff */
[----:B------:R-:W-:Y:S01]  /*2b40*/  IMAD.HI.U32 R6, R21, R2, RZ ;  /* 0x0000000215067227 */ /* 0x000fe200078e00ff */
[----:B------:R-:W-:-:S04]  /*2b50*/  @P3 SHF.R.U32.HI R19, RZ, R3, R22 ;  /* 0x00000003ff133219 */ /* 0x000fc80000011616 */
        /* <DEDUP_REMOVED lines=8> */
[----:B------:R-:W-:-:S04]  /*2be0*/  @!P0 IMAD.HI.U32 R18, R7, R2, RZ ;  /* 0x0000000207128227 */ /* 0x000fc800078e00ff */
[----:B------:R-:W-:Y:S01]  /*2bf0*/  IMAD.MOV R2, RZ, RZ, -R6 ;  /* 0x000000ffff027224 */ /* 0x000fe200078e0a06 */
[----:B------:R-:W-:-:S03]  /*2c00*/  @!P0 SHF.R.U32.HI R18, RZ, R3, R18 ;  /* 0x00000003ff128219 */ /* 0x000fc60000011612 */
[----:B------:R-:W-:Y:S01]  /*2c10*/  IMAD R2, R26, R2, R5 ;  /* 0x000000021a027224 */ /* 0x000fe200078e0205 */
[----:B------:R-:W-:Y:S02]  /*2c20*/  @!P0 SEL R3, R7, R18, !P3 ;  /* 0x0000001207038207 */ /* 0x000fe40005800000 */
[----:B------:R-:W-:-:S03]  /*2c30*/  IADD3 R18, PT, PT, -R5, RZ, RZ ;  /* 0x000000ff05127210 */ /* 0x000fc60007ffe1ff */
[--C-:B------:R-:W-:Y:S02]  /*2c40*/  @!P0 IMAD.IADD R6, R6, 0x1, -R3.reuse ;  /* 0x0000000106068824 */ /* 0x100fe400078e0a03 */
[----:B------:R-:W-:Y:S01]  /*2c50*/  @!P0 IMAD R3, R2, R21, R3 ;  /* 0x0000001502038224 */ /* 0x000fe200078e0203 */
[----:B------:R-:W-:Y:S01]  /*2c60*/  IADD3 R2, PT, PT, -R7, RZ, RZ ;  /* 0x000000ff07027210 */ /* 0x000fe20007ffe1ff */
[----:B------:R-:W-:Y:S02]  /*2c70*/  @!P0 IMAD R5, R26, R6, R7 ;  /* 0x000000061a058224 */ /* 0x000fe400078e0207 */
[----:B------:R-:W-:Y:S02]  /*2c80*/  IMAD R11, R4, R18, R11 ;  /* 0x00000012040b7224 */ /* 0x000fe400078e020b */
[----:B------:R-:W-:Y:S02]  /*2c90*/  @!P0 IMAD.MOV.U32 R7, RZ, RZ, R3 ;  /* 0x000000ffff078224 */ /* 0x000fe400078e0003 */
[----:B------:R-:W-:-:S02]  /*2ca0*/  IMAD R2, R20, R2, R13 ;  /* 0x0000000214027224 */ /* 0x000fc400078e020d */
[----:B------:R-:W-:Y:S02]  /*2cb0*/  IMAD R11, R5, R4, R11 ;  /* 0x00000004050b7224 */ /* 0x000fe400078e020b */
[----:B------:R-:W-:Y:S02]  /*2cc0*/  IMAD R13, R7, R20, R2 ;  /* 0x00000014070d7224 */ /* 0x000fe400078e0202 */
.L_x_41:
[----:B------:R-:W1:Y:S02]  /*2cd0*/  LDCU UR8, c[0x0][0xb30] ;  /* 0x00016600ff0877ac */ /* 0x000e640008000800 */
[----:B-1----:R-:W-:-:S09]  /*2ce0*/  UISETP.NE.AND UP0, UPT, UR8, 0x1, UPT ;  /* 0x000000010800788c */ /* 0x002fd2000bf05270 */
[----:B------:R-:W-:Y:S05]  /*2cf0*/  BRA.U UP0, `(.L_x_42) ;  /* 0x0000000100407547 */ /* 0x000fea000b800000 */
[----:B------:R-:W1:Y:S08]  /*2d00*/  LDC.64 R4, c[0x0][0xb10] ;  /* 0x0002c400ff047b82 */ /* 0x000e700000000a00 */
[----:B------:R-:W2:Y:S08]  /*2d10*/  LDC.64 R2, c[0x0][0xb18] ;  /* 0x0002c600ff027b82 */ /* 0x000eb00000000a00 */
[----:B------:R-:W4:Y:S08]  /*2d20*/  LDC R6, c[0x0][0xb20] ;  /* 0x0002c800ff067b82 */ /* 0x000f300000000800 */
[----:B------:R-:W3:Y:S01]  /*2d30*/  LDC R18, c[0x0][0xb0c] ;  /* 0x0002c300ff127b82 */ /* 0x000ee20000000800 */
[----:B-1----:R-:W-:-:S05]  /*2d40*/  IMAD.HI.U32 R4, R13, R4, RZ ;  /* 0x000000040d047227 */ /* 0x002fca00078e00ff */
[----:B------:R-:W-:Y:S01]  /*2d50*/  SHF.R.U32.HI R4, RZ, R5, R4 ;  /* 0x00000005ff047219 */ /* 0x000fe20000011604 */
[----:B--2---:R-:W-:Y:S01]  /*2d60*/  IMAD.HI.U32 R3, R11, R3, RZ ;  /* 0x000000030b037227 */ /* 0x004fe200078e00ff */
[----:B------:R-:W-:-:S04]  /*2d70*/  ISETP.NE.AND P0, PT, R2, 0x1, PT ;  /* 0x000000010200780c */ /* 0x000fc80003f05270 */
[----:B----4-:R-:W-:-:S04]  /*2d80*/  SHF.R.U32.HI R6, RZ, R6, R3 ;  /* 0x00000006ff067219 */ /* 0x010fc80000011603 */
[----:B------:R-:W-:Y:S02]  /*2d90*/  SEL R3, R11, R6, !P0 ;  /* 0x000000060b037207 */ /* 0x000fe40004000000 */
[----:B---3--:R-:W-:-:S04]  /*2da0*/  ISETP.NE.AND P1, PT, R18, 0x1, PT ;  /* 0x000000011200780c */ /* 0x008fc80003f25270 */
[----:B------:R-:W-:-:S05]  /*2db0*/  SEL R4, R13, R4, !P1 ;  /* 0x000000040d047207 */ /* 0x000fca0004800000 */
[----:B------:R-:W-:Y:S02]  /*2dc0*/  IMAD.IADD R5, R3, 0x1, -R4 ;  /* 0x0000000103057824 */ /* 0x000fe400078e0a04 */
[----:B------:R-:W-:Y:S02]  /*2dd0*/  IMAD.IADD R3, R4, 0x1, -R3 ;  /* 0x0000000104037824 */ /* 0x000fe400078e0a03 */
[----:B------:R-:W-:Y:S02]  /*2de0*/  IMAD R13, R5, R18, R13 ;  /* 0x00000012050d7224 */ /* 0x000fe400078e020d */
[----:B------:R-:W-:-:S07]  /*2df0*/  IMAD R11, R3, R2, R11 ;  /* 0x00000002030b7224 */ /* 0x000fce00078e020b */
.L_x_42:
[----:B------:R-:W-:Y:S01]  /*2e00*/  VIADD R14, R14, 0x1 ;  /* 0x000000010e0e7836 */ /* 0x000fe20000000000 */
[----:B------:R-:W-:Y:S01]  /*2e10*/  PLOP3.LUT P1, PT, PT, PT, PT, 0x80, 0x8 ;  /* 0x000000000008781c */ /* 0x000fe20003f2f070 */
[----:B------:R-:W-:Y:S02]  /*2e20*/  IMAD.IADD R21, R13, 0x1, R60 ;  /* 0x000000010d157824 */ /* 0x000fe400078e023c */
[----:B------:R-:W-:Y:S01]  /*2e30*/  IMAD.IADD R20, R11, 0x1, R58 ;  /* 0x000000010b147824 */ /* 0x000fe200078e023a */
[----:B------:R-:W-:-:S04]  /*2e40*/  ISETP.NE.AND P0, PT, R14, 0x2, PT ;  /* 0x000000020e00780c */ /* 0x000fc80003f05270 */
[----:B------:R-:W-:Y:S02]  /*2e50*/  SEL R3, RZ, 0x1, P0 ;  /* 0x00000001ff037807 */ /* 0x000fe40000000000 */
[----:B------:R-:W-:Y:S02]  /*2e60*/  SEL R14, R14, RZ, P0 ;  /* 0x000000ff0e0e7207 */ /* 0x000fe40000000000 */
[----:B------:R-:W-:Y:S01]  /*2e70*/  LOP3.LUT R12, R12, R3, RZ, 0x3c, !PT ;  /* 0x000000030c0c7212 */ /* 0x000fe200078e3cff */
[----:B------:R-:W-:Y:S05]  /*2e80*/  @P2 BRA `(.L_x_43) ;  /* 0xfffffff000582947 */ /* 0x000fea000383ffff */
[----:B---3--:R-:W-:Y:S01]  /*2e90*/  HFMA2 R0, -RZ, RZ, 0, 0 ;  /* 0x00000000ff007431 */ /* 0x008fe200000001ff */
[----:B------:R-:W-:-:S12]  /*2ea0*/  UIADD3 UR4, UPT, UPT, UR6, 0x238, URZ ;  /* 0x0000023806047890 */ /* 0x000fd8000fffe0ff */
.L_x_48:
[----:B------:R-:W-:Y:S01]  /*2eb0*/  ULEA UR5, UR23, UR4, 0x3 ;  /* 0x0000000417057291 */ /* 0x000fe2000f8e18ff */
[----:B-1----:R-:W-:-:S08]  /*2ec0*/  SHF.L.U32 R3, R15, 0x1f, RZ ;  /* 0x0000001f0f037819 */ /* 0x002fd000000006ff */
[----:B------:R-:W1:Y:S02]  /*2ed0*/  SYNCS.PHASECHK.TRANS64.TRYWAIT P0, [UR5], R3 ;  /* 0x00000003ff0075a7 */ /* 0x000e640008001105 */
[----:B-1----:R-:W-:Y:S05]  /*2ee0*/  @!P0 BRA `(.L_x_44) ;  /* 0x0000005000088947 */ /* 0x002fea0003800000 */
.L_x_140:
[----:B------:R-:W-:-:S04]  /*2ef0*/  UIADD3 UR7, UPT, UPT, UR23, 0x1, URZ ;  /* 0x0000000117077890 */ /* 0x000fc8000fffe0ff */
[----:B------:R-:W-:-:S04]  /*2f00*/  UISETP.NE.AND UP0, UPT, UR7, 0x47, UPT ;  /* 0x000000470700788c */ /* 0x000fc8000bf05270 */
[----:B------:R-:W-:Y:S02]  /*2f10*/  USEL UR8, URZ, 0x1, UP0 ;  /* 0x00000001ff087887 */ /* 0x000fe40008000000 */
[----:B------:R-:W-:-:S04]  /*2f20*/  USEL UR7, UR7, URZ, UP0 ;  /* 0x000000ff07077287 */ /* 0x000fc80008000000 */
[----:B------:R-:W-:Y:S01]  /*2f30*/  ULEA UR5, UR7, UR4, 0x3 ;  /* 0x0000000407057291 */ /* 0x000fe2000f8e18ff */
[----:B------:R-:W-:-:S04]  /*2f40*/  LOP3.LUT R15, R15, UR8, RZ, 0x3c, !PT ;  /* 0x000000080f0f7c12 */ /* 0x000fc8000f8e3cff */
[----:B-1----:R-:W-:-:S04]  /*2f50*/  SHF.L.U32 R3, R15, 0x1f, RZ ;  /* 0x0000001f0f037819 */ /* 0x002fc800000006ff */
[----:B------:R-:W1:Y:S02]  /*2f60*/  SYNCS.PHASECHK.TRANS64.TRYWAIT P0, [UR5], R3 ;  /* 0x00000003ff0075a7 */ /* 0x000e640008001105 */
[----:B-1----:R-:W-:Y:S05]  /*2f70*/  @!P0 BRA `(.L_x_45) ;  /* 0x0000004c00fc8947 */ /* 0x002fea0003800000 */
.L_x_142:
[----:B------:R-:W-:Y:S01]  /*2f80*/  UIADD3 UR8, UPT, UPT, UR7, 0x1, URZ ;  /* 0x0000000107087890 */ /* 0x000fe2000fffe0ff */
[----:B------:R-:W-:-:S03]  /*2f90*/  ISETP.NE.AND P0, PT, R0, 0x44, PT ;  /* 0x000000440000780c */ /* 0x000fc60003f05270 */
        /* <DEDUP_REMOVED lines=8> */
.L_x_144:
[----:B------:R-:W-:Y:S05]  /*3020*/  @!P0 EXIT ;  /* 0x000000000000894d */ /* 0x000fea0003800000 */
[----:B------:R-:W-:-:S04]  /*3030*/  UIADD3 UR7, UPT, UPT, UR8, 0x1, URZ ;  /* 0x0000000108077890 */ /* 0x000fc8000fffe0ff */
[----:B------:R-:W-:-:S04]  /*3040*/  UISETP.NE.AND UP0, UPT, UR7, 0x47, UPT ;  /* 0x000000470700788c */ /* 0x000fc8000bf05270 */
[----:B------:R-:W-:Y:S02]  /*3050*/  USEL UR9, URZ, 0x1, UP0 ;  /* 0x00000001ff097887 */ /* 0x000fe40008000000 */
[----:B------:R-:W-:-:S04]  /*3060*/  USEL UR7, UR7, URZ, UP0 ;  /* 0x000000ff07077287 */ /* 0x000fc80008000000 */
[----:B------:R-:W-:Y:S01]  /*3070*/  ULEA UR5, UR7, UR6, 0x3 ;  /* 0x0000000607057291 */ /* 0x000fe2000f8e18ff */
[----:B------:R-:W-:-:S04]  /*3080*/  LOP3.LUT R15, R15, UR9, RZ, 0x3c, !PT ;  /* 0x000000090f0f7c12 */ /* 0x000fc8000f8e3cff */
[----:B-1----:R-:W-:-:S04]  /*3090*/  SHF.L.U32 R3, R15, 0x1f, RZ ;  /* 0x0000001f0f037819 */ /* 0x002fc800000006ff */
[----:B------:R-:W1:Y:S02]  /*30a0*/  SYNCS.PHASECHK.TRANS64.TRYWAIT P0, [UR5+0x238], R3 ;  /* 0x00023803ff0075a7 */ /* 0x000e640008001105 */
[----:B-1----:R-:W-:Y:S05]  /*30b0*/  @!P0 BRA `(.L_x_47) ;  /* 0x0000004c00dc8947 */ /* 0x002fea0003800000 */
.L_x_146:
[----:B------:R-:W-:Y:S01]  /*30c0*/  UIADD3 UR7, UPT, UPT, UR7, 0x1, URZ ;  /* 0x0000000107077890 */ /* 0x000fe2000fffe0ff */
[----:B------:R-:W-:-:S03]  /*30d0*/  IADD3 R0, PT, PT, R0, 0x4, RZ ;  /* 0x0000000400007810 */ /* 0x000fc60007ffe0ff */
[----:B------:R-:W-:-:S04]  /*30e0*/  UISETP.NE.AND UP0, UPT, UR7, 0x47, UPT ;  /* 0x000000470700788c */ /* 0x000fc8000bf05270 */
[----:B------:R-:W-:Y:S02]  /*30f0*/  USEL UR5, URZ, 0x1, UP0 ;  /* 0x00000001ff057887 */ /* 0x000fe40008000000 */
[----:B------:R-:W-:-:S04]  /*3100*/  USEL UR23, UR7, URZ, UP0 ;  /* 0x000000ff07177287 */ /* 0x000fc80008000000 */
[----:B------:R-:W-:Y:S01]  /*3110*/  LOP3.LUT R15, R15, UR5, RZ, 0x3c, !PT ;  /* 0x000000050f0f7c12 */ /* 0x000fe2000f8e3cff */
[----:B------:R-:W-:Y:S07]  /*3120*/  BRA `(.L_x_48) ;  /* 0xfffffffc00607947 */ /* 0x000fee000383ffff */
.L_x_23:
[----:B------:R-:W-:-:S04]  /*3130*/  UISETP.NE.AND UP1, UPT, UR37, URZ, UPT ;  /* 0x000000ff2500728c */ /* 0x000fc8000bf25270 */
[----:B------:R-:W-:-:S09]  /*3140*/  UISETP.NE.OR UP1, UPT, UR10, 0x1, UP1 ;  /* 0x000000010a00788c */ /* 0x000fd20008f25670 */
[----:B------:R-:W-:Y:S05]  /*3150*/  BRA.U UP1, `(.L_x_49) ;  /* 0x00000005014c7547 */ /* 0x000fea000b800000 */
[----:B------:R-:W-:Y:S01]  /*3160*/  ISETP.GE.U32.AND P2, PT, R10, 0x2, PT ;  /* 0x000000020a00780c */ /* 0x000fe20003f46070 */
[----:B------:R-:W-:Y:S01]  /*3170*/  IMAD.MOV.U32 R12, RZ, RZ, 0x1 ;  /* 0x00000001ff0c7424 */ /* 0x000fe200078e00ff */
[----:B------:R-:W-:Y:S02]  /*3180*/  MOV R11, RZ ;  /* 0x000000ff000b7202 */ /* 0x000fe40000000f00 */
[----:B------:R-:W-:Y:S01]  /*3190*/  CS2R R8, SRZ ;  /* 0x0000000000087805 */ /* 0x000fe2000001ff00 */
[----:B------:R-:W-:Y:S01]  /*31a0*/  IMAD.MOV.U32 R3, RZ, RZ, RZ ;  /* 0x000000ffff037224 */ /* 0x000fe200078e00ff */
[----:B------:R-:W-:Y:S01]  /*31b0*/  UMOV UR4, 0x400 ;  /* 0x0000040000047882 */ /* 0x000fe20000000000 */
[----:B------:R-:W-:Y:S01]  /*31c0*/  UMOV UR6, URZ ;  /* 0x000000ff00067c82 */ /* 0x000fe20008000000 */
[----:B------:R-:W-:-:S12]  /*31d0*/  ULEA UR37, UR37, UR4, 0x18 ;  /* 0x0000000425257291 */ /* 0x000fd8000f8ec0ff */
.L_x_53:
[----:B------:R-:W-:Y:S02]  /*31e0*/  LEA R0, R3, UR37, 0x3 ;  /* 0x0000002503007c11 */ /* 0x000fe4000f8e18ff */
[----:B------:R-:W-:-:S03]  /*31f0*/  SHF.L.U32 R5, R8, 0x1f, RZ ;  /* 0x0000001f08057819 */ /* 0x000fc600000006ff */
[----:B------:R-:W-:Y:S01]  /*3200*/  VIADD R4, R0, 0x520 ;  /* 0x0000052000047836 */ /* 0x000fe20000000000 */
[----:B------:R-:W1:Y:S02]  /*3210*/  SYNCS.PHASECHK.TRANS64.TRYWAIT P0, [R0+URZ+0x510], R5 ;  /* 0x00051005000075a7 */ /* 0x000e6400080011ff */
[----:B-1----:R-:W-:Y:S05]  /*3220*/  @!P0 BRA `(.L_x_50) ;  /* 0x0000004c00988947 */ /* 0x002fea0003800000 */
.L_x_147:
[----:B------:R-:W-:Y:S01]  /*3230*/  ULEA UR5, UR6, UR37, 0x3 ;  /* 0x0000002506057291 */ /* 0x000fe2000f8e18ff */
[----:B------:R-:W-:Y:S01]  /*3240*/  PRMT R4, RZ, 0x654, R4 ;  /* 0x00000654ff047816 */ /* 0x000fe20000000004 */
[----:B-1----:R-:W-:Y:S01]  /*3250*/  @!P2 IMAD.MOV.U32 R5, RZ, RZ, 0x10 ;  /* 0x00000010ff05a424 */ /* 0x002fe200078e00ff */
[----:B------:R-:W-:Y:S01]  /*3260*/  SHF.L.U32 R7, R12, 0x1f, RZ ;  /* 0x0000001f0c077819 */ /* 0x000fe200000006ff */
[----:B------:R-:W-:Y:S01]  /*3270*/  UIADD3 UR4, UPT, UPT, UR5, 0x4b0, URZ ;  /* 0x000004b005047890 */ /* 0x000fe2000fffe0ff */
[----:B------:R1:W-:Y:S05]  /*3280*/  SYNCS.ARRIVE.TRANS64.RED.A1T0 RZ, [R4+URZ], RZ ;  /* 0x000000ff04ff79a7 */ /* 0x0003ea00081004ff */
[----:B------:R-:W-:Y:S01]  /*3290*/  IMAD.U32 R13, RZ, RZ, UR4 ;  /* 0x00000004ff0d7e24 */ /* 0x000fe2000f8e00ff */
[----:B------:R-:W2:Y:S04]  /*32a0*/  SYNCS.PHASECHK.TRANS64.TRYWAIT P0, [UR5+0x4c0], R7 ;  /* 0x0004c007ff0075a7 */ /* 0x000ea80008001105 */
[----:B------:R-:W-:Y:S01]  /*32b0*/  PRMT R13, R10, 0x654, R13 ;  /* 0x000006540a0d7816 */ /* 0x000fe2000000000d */
[----:B-12---:R-:W-:Y:S06]  /*32c0*/  @!P0 BRA `(.L_x_51) ;  /* 0x0000004c00848947 */ /* 0x006fec0003800000 */
.L_x_149:
[----:B------:R-:W-:Y:S01]  /*32d0*/  ULEA UR4, UR6, UR37, 0x4 ;  /* 0x0000002506047291 */ /* 0x000fe2000f8e20ff */
[----:B------:R-:W-:Y:S01]  /*32e0*/  SEL R2, R13, R2, !P2 ;  /* 0x000000020d027207 */ /* 0x000fe20005000000 */
[----:B------:R-:W-:Y:S01]  /*32f0*/  UIADD3 UR5, UPT, UPT, UR5, 0x4b0, URZ ;  /* 0x000004b005057890 */ /* 0x000fe2000fffe0ff */
[----:B-1----:R-:W-:Y:S01]  /*3300*/  LEA R0, R11, UR37, 0x3 ;  /* 0x000000250b007c11 */ /* 0x002fe2000f8e18ff */
[----:B------:R-:W-:Y:S01]  /*3310*/  UIADD3 UR4, UPT, UPT, UR4, 0x540, URZ ;  /* 0x0000054004047890 */ /* 0x000fe2000fffe0ff */
[----:B------:R1:W-:Y:S01]  /*3320*/  @!P2 SYNCS.ARRIVE.TRANS64.RED RZ, [R2+URZ], R5 ;  /* 0x0000000502ffa9a7 */ /* 0x0003e200080004ff */
[----:B------:R-:W-:Y:S01]  /*3330*/  UIADD3 UR6, UPT, UPT, UR6, 0x1, URZ ;  /* 0x0000000106067890 */ /* 0x000fe2000fffe0ff */
[----:B------:R-:W-:-:S03]  /*3340*/  VIADD R3, R3, 0x1 ;  /* 0x0000000103037836 */ /* 0x000fc60000000000 */
[----:B------:R-:W-:Y:S02]  /*3350*/  UISETP.NE.AND UP0, UPT, UR6, 0x2, UPT ;  /* 0x000000020600788c */ /* 0x000fe4000bf05270 */
[----:B------:R-:W-:Y:S01]  /*3360*/  ISETP.NE.AND P0, PT, R3, 0x2, PT ;  /* 0x000000020300780c */ /* 0x000fe20003f05270 */
[----:B------:R-:W-:Y:S06]  /*3370*/  UGETNEXTWORKID.BROADCAST [UR4], [UR5] ;  /* 0x00000000040073ca */ /* 0x000fec0008000100 */
[----:B------:R-:W-:Y:S02]  /*3380*/  USEL UR4, URZ, 0x1, UP0 ;  /* 0x00000001ff047887 */ /* 0x000fe40008000000 */
[----:B------:R-:W-:-:S04]  /*3390*/  USEL UR6, UR6, URZ, UP0 ;  /* 0x000000ff06067287 */ /* 0x000fc80008000000 */
[----:B------:R-:W-:Y:S02]  /*33a0*/  LOP3.LUT R12, R12, UR4, RZ, 0x3c, !PT ;  /* 0x000000040c0c7c12 */ /* 0x000fe4000f8e3cff */
[----:B-1----:R-:W-:-:S04]  /*33b0*/  SHF.L.U32 R5, R9, 0x1f, RZ ;  /* 0x0000001f09057819 */ /* 0x002fc800000006ff */
[----:B------:R-:W1:Y:S02]  /*33c0*/  SYNCS.PHASECHK.TRANS64.TRYWAIT P1, [R0+URZ+0x4b0], R5 ;  /* 0x0004b005000075a7 */ /* 0x000e6400080211ff */
[----:B-1----:R-:W-:Y:S05]  /*33d0*/  @!P1 BRA `(.L_x_52) ;  /* 0x0000004c00589947 */ /* 0x002fea0003800000 */
.L_x_150:
[----:B------:R-:W-:Y:S01]  /*33e0*/  LEA R4, R11, UR37, 0x4 ;  /* 0x000000250b047c11 */ /* 0x000fe2000f8e20ff */
[----:B-1----:R-:W-:Y:S01]  /*33f0*/  VIADD R0, R0, 0x4c0 ;  /* 0x000004c000007836 */ /* 0x002fe20000000000 */
[----:B------:R-:W-:Y:S01]  /*3400*/  SEL R3, R3, RZ, P0 ;  /* 0x000000ff03037207 */ /* 0x000fe20000000000 */
[----:B------:R-:W-:-:S03]  /*3410*/  VIADD R11, R11, 0x1 ;  /* 0x000000010b0b7836 */ /* 0x000fc60000000000 */
[----:B------:R-:W1:Y:S01]  /*3420*/  LDS.128 R4, [R4+0x540] ;  /* 0x0005400004047984 */ /* 0x000e620000000c00 */
[----:B------:R-:W-:Y:S02]  /*3430*/  PRMT R0, RZ, 0x654, R0 ;  /* 0x00000654ff007816 */ /* 0x000fe40000000000 */
[C---:B------:R-:W-:Y:S01]  /*3440*/  ISETP.NE.AND P1, PT, R11.reuse, 0x2, PT ;  /* 0x000000020b00780c */ /* 0x040fe20003f25270 */
[----:B------:R-:W-:Y:S01]  /*3450*/  @!PT LDS RZ, [RZ] ;  /* 0x00000000fffff984 */ /* 0x000fe20000000800 */
[----:B------:R-:W-:Y:S01]  /*3460*/  @!PT LDS RZ, [RZ] ;  /* 0x00000000fffff984 */ /* 0x000fe20000000800 */
[----:B------:R-:W-:Y:S01]  /*3470*/  @!PT LDS RZ, [RZ] ;  /* 0x00000000fffff984 */ /* 0x000fe20000000800 */
[----:B------:R-:W-:Y:S01]  /*3480*/  @!PT LDS RZ, [RZ] ;  /* 0x00000000fffff984 */ /* 0x000fe20000000800 */
[----:B------:R2:W-:Y:S06]  /*3490*/  MEMBAR.ALL.CTA ;  /* 0x0000000000007992 */ /* 0x0005ec0000008000 */
[----:B--2---:R-:W2:Y:S01]  /*34a0*/  FENCE.VIEW.ASYNC.S ;  /* 0x00000000000073c6 */ /* 0x004ea20000000000 */
[----:B------:R-:W-:Y:S01]  /*34b0*/  SEL R11, R11, RZ, P1 ;  /* 0x000000ff0b0b7207 */ /* 0x000fe20000800000 */
[----:B--2---:R2:W-:Y:S01]  /*34c0*/  SYNCS.ARRIVE.TRANS64.RED.A1T0 RZ, [R0+URZ], RZ ;  /* 0x000000ff00ff79a7 */ /* 0x0045e200081004ff */
[----:B-1----:R-:W-:-:S02]  /*34d0*/  LOP3.LUT P3, RZ, R6, 0x1, RZ, 0xc0, !PT ;  /* 0x0000000106ff7812 */ /* 0x002fc4000786c0ff */
[----:B------:R-:W-:-:S04]  /*34e0*/  SEL R5, RZ, 0x1, P0 ;  /* 0x00000001ff057807 */ /* 0x000fc80000000000 */
[----:B------:R-:W-:Y:S02]  /*34f0*/  LOP3.LUT R8, R8, R5, RZ, 0x3c, !PT ;  /* 0x0000000508087212 */ /* 0x000fe400078e3cff */
[----:B--2---:R-:W-:-:S04]  /*3500*/  SEL R0, RZ, 0x1, P1 ;  /* 0x00000001ff007807 */ /* 0x004fc80000800000 */
[----:B------:R-:W-:Y:S01]  /*3510*/  LOP3.LUT R9, R9, R0, RZ, 0x3c, !PT ;  /* 0x0000000009097212 */ /* 0x000fe200078e3cff */
[----:B------:R-:W-:Y:S06]  /*3520*/  @P3 BRA `(.L_x_53) ;  /* 0xfffffffc002c3947 */ /* 0x000fec000383ffff */
[----:B------:R-:W-:Y:S01]  /*3530*/  ULEA UR5, UR6, UR37, 0x3 ;  /* 0x0000002506057291 */ /* 0x000fe2000f8e18ff */
[----:B------:R-:W-:-:S08]  /*3540*/  SHF.L.U32 R3, R12, 0x1f, RZ ;  /* 0x0000001f0c037819 */ /* 0x000fd000000006ff */
[----:B------:R-:W1:Y:S02]  /*3550*/  SYNCS.PHASECHK.TRANS64 P0, [UR5+0x4c0], R3 ;  /* 0x0004c003ff0075a7 */ /* 0x000e640008001005 */
[----:B-1----:R-:W-:Y:S05]  /*3560*/  @P0 BRA `(.L_x_54) ;  /* 0x0000000000080947 */ /* 0x002fea0003800000 */
[----:B------:R-:W1:Y:S02]  /*3570*/  SYNCS.PHASECHK.TRANS64.TRYWAIT P0, [UR5+0x4c0], R3 ;  /* 0x0004c003ff0075a7 */ /* 0x000e640008001105 */
[----:B-1----:R-:W-:Y:S05]  /*3580*/  @!P0 BRA `(.L_x_55) ;  /* 0x0000004c00008947 */ /* 0x002fea0003800000 */
.L_x_54:
[----:B------:R-:W-:-:S04]  /*3590*/  UIADD3 UR4, UPT, UPT, UR6, 0x1, URZ ;  /* 0x0000000106047890 */ /* 0x000fc8000fffe0ff */
[----:B------:R-:W-:-:S04]  /*35a0*/  UISETP.NE.AND UP0, UPT, UR4, 0x2, UPT ;  /* 0x000000020400788c */ /* 0x000fc8000bf05270 */
[----:B------:R-:W-:Y:S02]  /*35b0*/  USEL UR7, URZ, 0x1, UP0 ;  /* 0x00000001ff077887 */ /* 0x000fe40008000000 */
[----:B------:R-:W-:-:S04]  /*35c0*/  USEL UR4, UR4, URZ, UP0 ;  /* 0x000000ff04047287 */ /* 0x000fc80008000000 */
[----:B------:R-:W-:Y:S01]  /*35d0*/  ULEA UR4, UR4, UR37, 0x3 ;  /* 0x0000002504047291 */ /* 0x000fe2000f8e18ff */
[----:B-1----:R-:W-:-:S04]  /*35e0*/  LOP3.LUT R3, R12, UR7, RZ, 0x3c, !PT ;  /* 0x000000070c037c12 */ /* 0x002fc8000f8e3cff */
[----:B------:R-:W-:-:S04]  /*35f0*/  SHF.L.U32 R0, R3, 0x1f, RZ ;  /* 0x0000001f03007819 */ /* 0x000fc800000006ff */
[----:B------:R-:W1:Y:S02]  /*3600*/  SYNCS.PHASECHK.TRANS64 P0, [UR4+0x4c0], R0 ;  /* 0x0004c000ff0075a7 */ /* 0x000e640008001004 */
[----:B-1----:R-:W-:Y:S05]  /*3610*/  @P0 EXIT ;  /* 0x000000000000094d */ /* 0x002fea0003800000 */
[----:B------:R-:W-:Y:S02]  /*3620*/  SHF.L.U32 R3, R3, 0x1f, RZ ;  /* 0x0000001f03037819 */ /* 0x000fe400000006ff */
[----:B------:R-:W-:-:S07]  /*3630*/  MOV R0, UR4 ;  /* 0x0000000400007c02 */ /* 0x000fce0008000f00 */
.L_x_56:
[----:B-1----:R1:W2:Y:S02]  /*3640*/  SYNCS.PHASECHK.TRANS64.TRYWAIT P0, [R0+URZ+0x4c0], R3 ;  /* 0x0004c003000075a7 */ /* 0x0022a400080011ff */
[----:B--2---:R-:W-:Y:S05]  /*3650*/  @!P0 NANOSLEEP.SYNCS 0x989680 ;  /* 0x009896800000895d */ /* 0x004fea0003900000 */
[----:B------:R-:W2:Y:S02]  /*3660*/  @!P0 SYNCS.PHASECHK.TRANS64 P0, [R0+URZ+0x4c0], R3 ;  /* 0x0004c003000085a7 */ /* 0x000ea400080010ff */
[----:B--2---:R-:W-:Y:S05]  /*3670*/  @P0 EXIT ;  /* 0x000000000000094d */ /* 0x004fea0003800000 */
[----:B------:R-:W-:Y:S05]  /*3680*/  BRA `(.L_x_56) ;  /* 0xfffffffc00ec7947 */ /* 0x000fea000383ffff */
.L_x_49:
[----:B------:R-:W-:Y:S05]  /*3690*/  BRA.U UP4, `(.L_x_57) ;  /* 0x0000001104847547 */ /* 0x000fea000b800000 */
[----:B------:R-:W-:Y:S01]  /*36a0*/  UMOV UR6, 0x40 ;  /* 0x0000004000067882 */ /* 0x000fe20000000000 */
[----:B------:R-:W-:Y:S01]  /*36b0*/  NOP ;  /* 0x0000000000007918 */ /* 0x000fe20000000000 */
[----:B------:R-:W-:Y:S01]  /*36c0*/  ULEA UR6, UR37, UR6, 0x18 ;  /* 0x0000000625067291 */ /* 0x000fe2000f8ec0ff */
[----:B------:R-:W-:Y:S02]  /*36d0*/  UMOV UR7, 0x400 ;  /* 0x0000040000077882 */ /* 0x000fe40000000000 */
[----:B------:R-:W-:-:S06]  /*36e0*/  ULEA UR37, UR37, UR7, 0x18 ;  /* 0x0000000725257291 */ /* 0x000fcc000f8ec0ff */
[----:B------:R-:W1:Y:S02]  /*36f0*/  LDS.U8 R2, [UR6+0x1c] ;  /* 0x00001c06ff027984 */ /* 0x000e640008000000 */
[----:B-1----:R-:W-:-:S13]  /*3700*/  ISETP.NE.AND P0, PT, R2, RZ, PT ;  /* 0x000000ff0200720c */ /* 0x002fda0003f05270 */
[----:B------:R-:W-:Y:S05]  /*3710*/  @P0 BRA `(.L_x_58) ;  /* 0x0000000400080947 */ /* 0x000fea0003800000 */
[----:B------:R-:W-:Y:S02]  /*3720*/  UISETP.NE.U32.AND UP0, UPT, UR5, 0x1, UPT ;  /* 0x000000010500788c */ /* 0x000fe4000bf05070 */
[----:B------:R-:W-:-:S07]  /*3730*/  UIADD3 UR8, UPT, UPT, UR6, 0x8, URZ ;  /* 0x0000000806087890 */ /* 0x000fce000fffe0ff */
[----:B------:R-:W-:Y:S05]  /*3740*/  BRA.U !UP0, `(.L_x_59) ;  /* 0x00000001089c7547 */ /* 0x000fea000b800000 */
[----:B------:R-:W-:Y:S01]  /*3750*/  ELECT P0, URZ, PT ;  /* 0x0000000000ff782f */ /* 0x000fe20003800000 */
[----:B------:R-:W-:-:S12]  /*3760*/  BSSY B0, `(.L_x_59) ;  /* 0x0000025000007945 */ /* 0x000fd80003800000 */
[----:B------:R-:W-:Y:S05]  /*3770*/  @!P0 BRA `(.L_x_60) ;  /* 0x00000000008c8947 */ /* 0x000fea0003800000 */
[----:B------:R-:W-:-:S05]  /*3780*/  UMOV UR7, 0x10 ;  /* 0x0000001000077882 */ /* 0x000fca0000000000 */
[----:B------:R-:W-:Y:S04]  /*3790*/  DEPBAR.LE SB1, 0x36 ;  /* 0x00009d800000791a */ /* 0x000fe80000000000 */
[----:B------:R-:W1:Y:S02]  /*37a0*/  UTCATOMSWS.2CTA.FIND_AND_SET.ALIGN UP1, UR7, UR7 ;  /* 0x00000007000775e3 */ /* 0x000e640008220800 */
[----:B-1----:R-:W-:Y:S01]  /*37b0*/  MOV R11, UR7 ;  /* 0x00000007000b7c02 */ /* 0x002fe20008000f00 */
[----:B------:R-:W-:Y:S06]  /*37c0*/  BRA.U UP1, `(.L_x_61) ;  /* 0x0000000101187547 */ /* 0x000fec000b800000 */
.L_x_62:
[----:B------:R-:W-:Y:S05]  /*37d0*/  NANOSLEEP 0x64 ;  /* 0x000000640000795d */ /* 0x000fea0003800000 */
[----:B------:R-:W-:-:S05]  /*37e0*/  UMOV UR7, 0x10 ;  /* 0x0000001000077882 */ /* 0x000fca0000000000 */
[----:B------:R-:W-:Y:S04]  /*37f0*/  DEPBAR.LE SB1, 0x36 ;  /* 0x00009d800000791a */ /* 0x000fe80000000000 */
[----:B------:R-:W1:Y:S02]  /*3800*/  UTCATOMSWS.2CTA.FIND_AND_SET.ALIGN UP1, UR7, UR7 ;  /* 0x00000007000775e3 */ /* 0x000e640008220800 */
[----:B-1----:R-:W-:Y:S01]  /*3810*/  MOV R11, UR7 ;  /* 0x00000007000b7c02 */ /* 0x002fe20008000f00 */
[----:B------:R-:W-:Y:S05]  /*3820*/  BRA.U !UP1, `(.L_x_62) ;  /* 0xfffffffd09e87547 */ /* 0x000fea000b83ffff */
.L_x_61:
[----:B------:R-:W1:Y:S01]  /*3830*/  LDS R5, [UR6+0x10] ;  /* 0x00001006ff057984 */ /* 0x000e620008000800 */
[----:B------:R-:W-:Y:S01]  /*3840*/  IMAD.U32 R3, RZ, RZ, UR37 ;  /* 0x00000025ff037e24 */ /* 0x000fe2000f8e00ff */
[----:B------:R-:W-:-:S03]  /*3850*/  MOV R2, UR4 ;  /* 0x0000000400027c02 */ /* 0x000fc60008000f00 */
[----:B------:R-:W-:Y:S01]  /*3860*/  VIADD R3, R3, 0x560 ;  /* 0x0000056003037836 */ /* 0x000fe20000000000 */
[----:B-1----:R-:W-:-:S04]  /*3870*/  SHF.L.U32 R5, R5, 0x1f, RZ ;  /* 0x0000001f05057819 */ /* 0x002fc800000006ff */
[----:B------:R-:W1:Y:S02]  /*3880*/  SYNCS.PHASECHK.TRANS64.TRYWAIT P0, [UR6+0x8], R5 ;  /* 0x00000805ff0075a7 */ /* 0x000e640008001106 */
[----:B-1----:R-:W-:Y:S05]  /*3890*/  @P0 BRA `(.L_x_63) ;  /* 0x0000000000080947 */ /* 0x002fea0003800000 */
[----:B------:R-:W1:Y:S02]  /*38a0*/  SYNCS.PHASECHK.TRANS64.TRYWAIT P0, [UR6+0x8], R5 ;  /* 0x00000805ff0075a7 */ /* 0x000e640008001106 */
[----:B-1----:R-:W-:Y:S05]  /*38b0*/  @!P0 BRA `(.L_x_64) ;  /* 0x00000048004c8947 */ /* 0x002fea0003800000 */
.L_x_63:
[----:B-1----:R-:W-:Y:S01]  /*38c0*/  HFMA2 R4, -RZ, RZ, 0, 5.9604644775390625e-08 ;  /* 0x00000001ff047431 */ /* 0x002fe200000001ff */
[----:B------:R-:W-:Y:S01]  /*38d0*/  UPRMT UR7, UR4, 0x654, UR8 ;  /* 0x0000065404077896 */ /* 0x000fe20008000008 */
[----:B------:R-:W-:Y:S01]  /*38e0*/  IMAD.MOV.U32 R6, RZ, RZ, 0xffff ;  /* 0x0000ffffff067424 */ /* 0x000fe200078e00ff */
[----:B------:R-:W-:Y:S01]  /*38f0*/  PRMT R2, R2, 0x654, R3 ;  /* 0x0000065402027816 */ /* 0x000fe20000000003 */
[----:B------:R-:W-:Y:S02]  /*3900*/  IMAD.MOV.U32 R5, RZ, RZ, 0x4 ;  /* 0x00000004ff057424 */ /* 0x000fe400078e00ff */
[----:B------:R-:W-:Y:S01]  /*3910*/  IMAD.SHL.U32 R9, R11, 0x20, RZ ;  /* 0x000000200b097824 */ /* 0x000fe200078e00ff */
[----:B------:R-:W-:Y:S02]  /*3920*/  MOV R3, UR7 ;  /* 0x0000000700037c02 */ /* 0x000fe40008000f00 */
[-C--:B------:R-:W-:Y:S01]  /*3930*/  SHF.L.U32 R7, R6, R11.reuse, RZ ;  /* 0x0000000b06077219 */ /* 0x080fe200000006ff */
[----:B------:R1:W-:Y:S01]  /*3940*/  SYNCS.ARRIVE.TRANS64.RED RZ, [UR7], R5 ;  /* 0x00000005ffff79a7 */ /* 0x0003e20008000407 */
[----:B------:R-:W-:Y:S01]  /*3950*/  SHF.L.U32 R6, R4, R11, RZ ;  /* 0x0000000b04067219 */ /* 0x000fe200000006ff */
[----:B------:R1:W-:Y:S04]  /*3960*/  STS [UR37+0x560], R9 ;  /* 0x00056009ff007988 */ /* 0x0003e80008000825 */
[----:B------:R1:W-:Y:S04]  /*3970*/  STAS [R2.64], R11 ;  /* 0x0000000b02007dbd */ /* 0x0003e8000c0008ff */
[----:B------:R1:W-:Y:S04]  /*3980*/  ATOMS.OR RZ, [UR6+0x14], R7 ;  /* 0x00001407ffff798c */ /* 0x0003e8000b000006 */
[----:B------:R1:W-:Y:S04]  /*3990*/  ATOMS.OR RZ, [UR6+0x18], R6 ;  /* 0x00001806ffff798c */ /* 0x0003e8000b000006 */
[----:B------:R1:W-:Y:S02]  /*39a0*/  ATOMS.XOR RZ, [UR6+0x10], R4 ;  /* 0x00001004ffff798c */ /* 0x0003e4000b800006 */
.L_x_60:
[----:B------:R-:W-:Y:S05]  /*39b0*/  BSYNC B0 ;  /* 0x0000000000007941 */ /* 0x000fea0003800000 */
.L_x_59:
[----:B------:R-:W-:Y:S05]  /*39c0*/  BRA.U UP0, `(.L_x_65) ;  /* 0x00000001006c7547 */ /* 0x000fea000b800000 */
[----:B------:R-:W-:-:S03]  /*39d0*/  UMOV UR7, 0xffffffff ;  /* 0xffffffff00077882 */ /* 0x000fc60000000000 */
[----:B------:R-:W-:Y:S05]  /*39e0*/  BRA.DIV UR7, `(.L_x_66) ;  /* 0x0000004a07187947 */ /* 0x000fea000b800000 */
[----:B------:R-:W-:-:S13]  /*39f0*/  ELECT P6, URZ, PT ;  /* 0x0000000000ff782f */ /* 0x000fda00038c0000 */
.L_x_154:
[----:B------:R-:W-:Y:S05]  /*3a00*/  @!P6 BRA `(.L_x_65) ;  /* 0x00000000005ce947 */ /* 0x000fea0003800000 */
[----:B-1----:R-:W1:Y:S02]  /*3a10*/  LDS R3, [UR6+0x10] ;  /* 0x00001006ff037984 */ /* 0x002e640008000800 */
[----:B-1----:R-:W-:-:S04]  /*3a20*/  SHF.L.U32 R3, R3, 0x1f, RZ ;  /* 0x0000001f03037819 */ /* 0x002fc800000006ff */
[----:B------:R-:W1:Y:S02]  /*3a30*/  SYNCS.PHASECHK.TRANS64.TRYWAIT P0, [UR6+0x8], R3 ;  /* 0x00000803ff0075a7 */ /* 0x000e640008001106 */
[----:B-1----:R-:W-:Y:S05]  /*3a40*/  @P0 BRA `(.L_x_67) ;  /* 0x0000000000080947 */ /* 0x002fea0003800000 */
[----:B------:R-:W1:Y:S02]  /*3a50*/  SYNCS.PHASECHK.TRANS64.TRYWAIT P0, [UR6+0x8], R3 ;  /* 0x00000803ff0075a7 */ /* 0x000e640008001106 */
[----:B-1----:R-:W-:Y:S05]  /*3a60*/  @!P0 BRA `(.L_x_68) ;  /* 0x0000004800188947 */ /* 0x002fea0003800000 */
.L_x_67:
[----:B------:R-:W2:Y:S01]  /*3a70*/  LDS R5, [UR37+0x560] ;  /* 0x00056025ff057984 */ /* 0x000ea20008000800 */
[----:B-1----:R-:W-:Y:S02]  /*3a80*/  HFMA2 R2, -RZ, RZ, 0, 5.9604644775390625e-08 ;  /* 0x00000001ff027431 */ /* 0x002fe400000001ff */
[----:B------:R-:W-:Y:S01]  /*3a90*/  IMAD.MOV.U32 R3, RZ, RZ, 0xffff ;  /* 0x0000ffffff037424 */ /* 0x000fe200078e00ff */
[----:B------:R-:W-:Y:S01]  /*3aa0*/  UPRMT UR7, UR4, 0x654, UR8 ;  /* 0x0000065404077896 */ /* 0x000fe20008000008 */
[----:B--2---:R-:W-:-:S03]  /*3ab0*/  IMAD.SHL.U32 R4, R5, 0x20, RZ ;  /* 0x0000002005047824 */ /* 0x004fc600078e00ff */
[-C--:B------:R-:W-:Y:S02]  /*3ac0*/  SHF.L.U32 R3, R3, R5.reuse, RZ ;  /* 0x0000000503037219 */ /* 0x080fe400000006ff */
[----:B------:R-:W-:Y:S01]  /*3ad0*/  SHF.L.U32 R5, R2, R5, RZ ;  /* 0x0000000502057219 */ /* 0x000fe200000006ff */
[----:B------:R2:W-:Y:S04]  /*3ae0*/  STS [UR37+0x560], R4 ;  /* 0x00056004ff007988 */ /* 0x0005e80008000825 */
[----:B------:R2:W-:Y:S04]  /*3af0*/  ATOMS.OR RZ, [UR6+0x14], R3 ;  /* 0x00001403ffff798c */ /* 0x0005e8000b000006 */
[----:B------:R2:W-:Y:S01]  /*3b00*/  ATOMS.OR RZ, [UR6+0x18], R5 ;  /* 0x00001805ffff798c */ /* 0x0005e2000b000006 */
[----:B------:R-:W-:Y:S03]  /*3b10*/  SYNCS.ARRIVE.TRANS64.RED.A1T0 RZ, [UR7], RZ ;  /* 0x000000ffffff79a7 */ /* 0x000fe60008100407 */
[----:B------:R2:W-:Y:S01]  /*3b20*/  ATOMS.XOR RZ, [UR6+0x10], R2 ;  /* 0x00001002ffff798c */ /* 0x0005e2000b800006 */
[----:B------:R-:W-:Y:S05]  /*3b30*/  BRA `(.L_x_65) ;  /* 0x0000000000107947 */ /* 0x000fea0003800000 */
.L_x_58:
[----:B------:R-:W-:-:S05]  /*3b40*/  MOV R2, 0xffffffff ;  /* 0xffffffff00027802 */ /* 0x000fca0000000f00 */
[----:B------:R1:W-:Y:S02]  /*3b50*/  STS [UR37+0x560], R2 ;  /* 0x00056002ff007988 */ /* 0x0003e40008000825 */
[----:B-1----:R-:W-:Y:S02]  /*3b60*/  MOV R2, 0x3b80 ;  /* 0x00003b8000027802 */ /* 0x002fe40000000f00 */
[----:B-----5:R-:W-:Y:S05]  /*3b70*/  CALL.REL.NOINC `($__internal_1_$__cuda_sm10x_tcgen05_guardrail_trap_phase_invalid_during_alloc) ;  /* 0x0000004c00787944 */ /* 0x020fea0003c00000 */
.L_x_65:
[----:B------:R-:W-:Y:S05]  /*3b80*/  WARPSYNC.ALL ;  /* 0x0000000000007948 */ /* 0x000fea0003800000 */
[----:B------:R-:W3:Y:S01]  /*3b90*/  S2UR UR8, SR_CgaCtaId ;  /* 0x00000000000879c3 */ /* 0x000ee20000008800 */
[----:B------:R-:W-:Y:S01]  /*3ba0*/  UMOV UR6, 0x400 ;  /* 0x0000040000067882 */ /* 0x000fe20000000000 */
[----:B------:R-:W-:-:S06]  /*3bb0*/  NOP ;  /* 0x0000000000007918 */ /* 0x000fcc0000000000 */
[----:B------:R-:W-:Y:S06]  /*3bc0*/  BAR.ARV 0x6, 0xa0 ;  /* 0x0182800000007b1d */ /* 0x000fec0000002000 */
[----:B------:R-:W-:Y:S01]  /*3bd0*/  LOP3.LUT R0, R0, 0xffff, RZ, 0xc0, !PT ;  /* 0x0000ffff00007812 */ /* 0x000fe200078ec0ff */
[----:B-1----:R-:W-:Y:S01]  /*3be0*/  IMAD.MOV.U32 R9, RZ, RZ, 0x1 ;  /* 0x00000001ff097424 */ /* 0x002fe200078e00ff */
[----:B------:R-:W-:Y:S01]  /*3bf0*/  LOP3.LUT R8, R8, 0xffff, RZ, 0xc0, !PT ;  /* 0x0000ffff08087812 */ /* 0x000fe200078ec0ff */
[----:B------:R-:W-:Y:S01]  /*3c00*/  UMOV UR22, URZ ;  /* 0x000000ff00167c82 */ /* 0x000fe20008000000 */
[----:B------:R-:W-:Y:S01]  /*3c10*/  R2UR UR12, R0 ;  /* 0x00000000000c72ca */ /* 0x000fe200000e0000 */
[----:B------:R-:W-:Y:S01]  /*3c20*/  UMOV UR21, URZ ;  /* 0x000000ff00157c82 */ /* 0x000fe20008000000 */
[----:B------:R-:W-:Y:S01]  /*3c30*/  R2UR UR13, R8 ;  /* 0x00000000080d72ca */ /* 0x000fe200000e0000 */
[----:B------:R-:W-:Y:S01]  /*3c40*/  IMAD.MOV.U32 R8, RZ, RZ, RZ ;  /* 0x000000ffff087224 */ /* 0x000fe200078e00ff */
[----:B------:R-:W-:-:S02]  /*3c50*/  UISETP.NE.AND UP2, UPT, UR5, URZ, UPT ;  /* 0x000000ff0500728c */ /* 0x000fc4000bf45270 */
[----:B---3--:R-:W-:Y:S01]  /*3c60*/  ULEA UR8, UR8, UR6, 0x18 ;  /* 0x0000000608087291 */ /* 0x008fe2000f8ec0ff */
[----:B------:R-:W1:Y:S03]  /*3c70*/  LDCU UR6, c[0x0][0x38c] ;  /* 0x00007180ff0677ac */ /* 0x000e660008000800 */
[----:B------:R-:W-:Y:S02]  /*3c80*/  UIADD3 UR14, UPT, UPT, UR8, 0x3700, URZ ;  /* 0x00003700080e7890 */ /* 0x000fe4000fffe0ff */
[----:B------:R-:W-:-:S03]  /*3c90*/  UIADD3 UR15, UPT, UPT, UR8, 0x26f00, URZ ;  /* 0x00026f00080f7890 */ /* 0x000fc6000fffe0ff */
[----:B--2---:R-:W2:Y:S01]  /*3ca0*/  LDS R2, [UR8+0x560] ;  /* 0x00056008ff027984 */ /* 0x004ea20008000800 */
[----:B------:R-:W-:Y:S02]  /*3cb0*/  USHF.R.U32.HI UR14, URZ, 0x4, UR14 ;  /* 0x00000004ff0e7899 */ /* 0x000fe4000801160e */
[----:B------:R-:W-:Y:S02]  /*3cc0*/  USHF.R.U32.HI UR15, URZ, 0x4, UR15 ;  /* 0x00000004ff0f7899 */ /* 0x000fe4000801160f */
[----:B------:R-:W-:Y:S02]  /*3cd0*/  ULOP3.LUT UR14, UR14, 0x3fff, URZ, 0xc0, !UPT ;  /* 0x00003fff0e0e7892 */ /* 0x000fe4000f8ec0ff */
[----:B------:R-:W-:Y:S02]  /*3ce0*/  ULOP3.LUT UR15, UR15, 0x3fff, URZ, 0xc0, !UPT ;  /* 0x00003fff0f0f7892 */ /* 0x000fe4000f8ec0ff */
[----:B------:R-:W-:Y:S02]  /*3cf0*/  ULOP3.LUT UR14, UR14, 0x10000, URZ, 0xfc, !UPT ;  /* 0x000100000e0e7892 */ /* 0x000fe4000f8efcff */
[----:B-1----:R-:W-:-:S02]  /*3d00*/  UIADD3 UR6, UPT, UPT, UR6, 0xf, URZ ;  /* 0x0000000f06067890 */ /* 0x002fc4000fffe0ff */
[----:B------:R-:W-:Y:S02]  /*3d10*/  ULOP3.LUT UR15, UR15, 0x10000, URZ, 0xfc, !UPT ;  /* 0x000100000f0f7892 */ /* 0x000fe4000f8efcff */
[----:B------:R-:W-:Y:S01]  /*3d20*/  USHF.R.S32.HI UR7, URZ, 0x1f, UR6 ;  /* 0x0000001fff077899 */ /* 0x000fe20008011406 */
[----:B------:R-:W-:Y:S01]  /*3d30*/  UMOV UR20, URZ ;  /* 0x000000ff00147c82 */ /* 0x000fe20008000000 */
[----:B------:R-:W-:Y:S02]  /*3d40*/  UMOV UR26, 0x0 ;  /* 0x00000000001a7882 */ /* 0x000fe40000000000 */
[----:B------:R-:W-:Y:S01]  /*3d50*/  ULEA.HI UR7, UR7, UR6, URZ, 0x4 ;  /* 0x0000000607077291 */ /* 0x000fe2000f8f20ff */
[----:B------:R-:W-:-:S03]  /*3d60*/  UMOV UR27, 0x8100010 ;  /* 0x08100010001b7882 */ /* 0x000fc60000000000 */
[----:B------:R-:W-:-:S04]  /*3d70*/  USHF.R.S32.HI UR7, URZ, 0x4, UR7 ;  /* 0x00000004ff077899 */ /* 0x000fc80008011407 */
[----:B------:R-:W-:-:S04]  /*3d80*/  UISETP.LT.AND UP0, UPT, UR7, 0x1, UPT ;  /* 0x000000010700788c */ /* 0x000fc8000bf01270 */
[----:B------:R-:W-:Y:S01]  /*3d90*/  USEL UR23, UR7, 0x1, !UP0 ;  /* 0x0000000107177887 */ /* 0x000fe2000c000000 */
[----:B--2---:R-:W-:Y:S02]  /*3da0*/  R2UR UR24, R2 ;  /* 0x00000000021872ca */ /* 0x004fe400000e0000 */
[----:B------:R-:W-:-:S13]  /*3db0*/  CS2R R2, SRZ ;  /* 0x0000000000027805 */ /* 0x000fda000001ff00 */
.L_x_76:
[C---:B------:R-:W-:Y:S02]  /*3dc0*/  LEA R0, R8.reuse, UR8, 0x3 ;  /* 0x0000000808007c11 */ /* 0x040fe4000f8e18ff */
[----:B------:R-:W-:Y:S02]  /*3dd0*/  SHF.L.U32 R5, R3, 0x1f, RZ ;  /* 0x0000001f03057819 */ /* 0x000fe400000006ff */
[----:B------:R-:W-:Y:S02]  /*3de0*/  LEA R4, R8, UR8, 0x4 ;  /* 0x0000000808047c11 */ /* 0x000fe4000f8e20ff */
[----:B------:R-:W1:Y:S02]  /*3df0*/  SYNCS.PHASECHK.TRANS64.TRYWAIT P0, [R0+URZ+0x4b0], R5 ;  /* 0x0004b005000075a7 */ /* 0x000e6400080011ff */
[----:B-1-34-:R-:W-:Y:S05]  /*3e00*/  @!P0 BRA `(.L_x_69) ;  /* 0x0000004400488947 */ /* 0x01afea0003800000 */
.L_x_155:
[----:B-1----:R-:W1:Y:S01]  /*3e10*/  LDS.128 R4, [R4+0x540] ;  /* 0x0005400004047984 */ /* 0x002e620000000c00 */
[----:B------:R-:W-:Y:S02]  /*3e20*/  VIADD R0, R0, 0x4c0 ;  /* 0x000004c000007836 */ /* 0x000fe40000000000 */
[----:B------:R-:W-:Y:S01]  /*3e30*/  VIADD R8, R8, 0x1 ;  /* 0x0000000108087836 */ /* 0x000fe20000000000 */
[----:B------:R-:W-:Y:S01]  /*3e40*/  @!PT LDS RZ, [RZ] ;  /* 0x00000000fffff984 */ /* 0x000fe20000000800 */
[----:B------:R-:W-:Y:S01]  /*3e50*/  @!PT LDS RZ, [RZ] ;  /* 0x00000000fffff984 */ /* 0x000fe20000000800 */
[----:B------:R-:W-:Y:S01]  /*3e60*/  @!PT LDS RZ, [RZ] ;  /* 0x00000000fffff984 */ /* 0x000fe20000000800 */
[----:B------:R-:W-:Y:S01]  /*3e70*/  @!PT LDS RZ, [RZ] ;  /* 0x00000000fffff984 */ /* 0x000fe20000000800 */
[----:B------:R2:W-:Y:S06]  /*3e80*/  MEMBAR.ALL.CTA ;  /* 0x0000000000007992 */ /* 0x0005ec0000008000 */
[----:B--2---:R-:W2:Y:S01]  /*3e90*/  FENCE.VIEW.ASYNC.S ;  /* 0x00000000000073c6 */ /* 0x004ea20000000000 */
[----:B------:R-:W-:-:S04]  /*3ea0*/  PRMT R0, RZ, 0x654, R0 ;  /* 0x00000654ff007816 */ /* 0x000fc80000000000 */
[----:B--2---:R2:W-:Y:S01]  /*3eb0*/  SYNCS.ARRIVE.TRANS64.RED.A1T0 RZ, [R0+URZ], RZ ;  /* 0x000000ff00ff79a7 */ /* 0x0045e200081004ff */
[----:B-1----:R-:W-:Y:S01]  /*3ec0*/  LOP3.LUT P1, RZ, R6, 0x1, RZ, 0xc0, !PT ;  /* 0x0000000106ff7812 */ /* 0x002fe2000782c0ff */
[----:B--2---:R-:W-:-:S12]  /*3ed0*/  BRA.U UP2, `(.L_x_70) ;  /* 0x0000000102cc7547 */ /* 0x004fd8000b800000 */
[----:B------:R-:W1:Y:S01]  /*3ee0*/  LDCU UR6, c[0x0][0x38c] ;  /* 0x00007180ff0677ac */ /* 0x000e620008000800 */
[----:B------:R-:W-:Y:S02]  /*3ef0*/  PLOP3.LUT P2, PT, PT, PT, PT, 0x80, 0x8 ;  /* 0x000000000008781c */ /* 0x000fe40003f4f070 */
[----:B------:R-:W-:Y:S01]  /*3f00*/  SHF.L.U32 R5, R9, 0x1f, RZ ;  /* 0x0000001f09057819 */ /* 0x000fe200000006ff */
[----:B------:R-:W-:Y:S02]  /*3f10*/  ULEA UR11, UR22, UR8, 0x3 ;  /* 0x00000008160b7291 */ /* 0x000fe4000f8e18ff */
[----:B-1----:R-:W-:-:S06]  /*3f20*/  UISETP.GE.AND UP0, UPT, UR6, 0x1, UPT ;  /* 0x000000010600788c */ /* 0x002fcc000bf06270 */
[----:B------:R-:W-:-:S05]  /*3f30*/  PLOP3.LUT P0, PT, PT, PT, UP0, 0x80, 0x8 ;  /* 0x000000000008781c */ /* 0x000fca0003f0f008 */
[----:B------:R-:W-:-:S08]  /*3f40*/  @UP0 ULEA UR6, UR21, UR8, 0x3 ;  /* 0x0000000815060291 */ /* 0x000fd0000f8e18ff */
[----:B------:R-:W-:-:S04]  /*3f50*/  @P0 SHF.L.U32 R0, R2, 0x1f, RZ ;  /* 0x0000001f02000819 */ /* 0x000fc800000006ff */
[----:B------:R1:W2:Y:S01]  /*3f60*/  @P0 SYNCS.PHASECHK.TRANS64.TRYWAIT P2, [UR6], R0 ;  /* 0x00000000ff0005a7 */ /* 0x0002a20008041106 */
[----:B------:R-:W3:Y:S02]  /*3f70*/  SYNCS.PHASECHK.TRANS64.TRYWAIT P0, [UR11+0x4f0], R5 ;  /* 0x0004f005ff0075a7 */ /* 0x000ee4000800110b */
[----:B-123--:R-:W-:Y:S05]  /*3f80*/  @!P0 BRA `(.L_x_71) ;  /* 0x0000004000fc8947 */ /* 0x00efea0003800000 */
.L_x_157:
[----:B------:R-:W-:Y:S01]  /*3f90*/  UMOV UR19, UR20 ;  /* 0x0000001400137c82 */ /* 0x000fe20008000000 */
[----:B------:R-:W-:Y:S05]  /*3fa0*/  BRA.U !UP0, `(.L_x_72) ;  /* 0x0000000108887547 */ /* 0x000fea000b800000 */
[----:B------:R-:W-:Y:S02]  /*3fb0*/  UIADD3 UR19, UPT, UPT, UR23, UR20, URZ ;  /* 0x0000001417137290 */ /* 0x000fe4000fffe0ff */
[----:B------:R-:W-:Y:S02]  /*3fc0*/  ULEA UR10, UR22, UR24, 0x5 ;  /* 0x00000018160a7291 */ /* 0x000fe4000f8e28ff */
[----:B------:R-:W-:Y:S01]  /*3fd0*/  UPLOP3.LUT UP3, UPT, UPT, UPT, UPT, 0x40, 0x4 ;  /* 0x000000000004789c */ /* 0x000fe20003f6e870 */
[----:B------:R-:W-:Y:S01]  /*3fe0*/  UMOV UR18, UR7 ;  /* 0x0000000700127c82 */ /* 0x000fe20008000000 */
[----:B------:R-:W-:-:S09]  /*3ff0*/  UMOV UR17, UR21 ;  /* 0x0000001500117c82 */ /* 0x000fd20008000000 */
.L_x_75:
[----:B--2---:R-:W-:Y:S01]  /*4000*/  ULEA UR9, UR17, UR8, 0x3 ;  /* 0x0000000811097291 */ /* 0x004fe2000f8e18ff */
[----:B---3--:R-:W-:Y:S11]  /*4010*/  @P2 BRA `(.L_x_73) ;  /* 0x00000000000c2947 */ /* 0x008ff60003800000 */
[----:B-1----:R-:W-:Y:S04]  /*4020*/  SHF.L.U32 R5, R2, 0x1f, RZ ;  /* 0x0000001f02057819 */ /* 0x002fe800000006ff */
[----:B------:R-:W1:Y:S02]  /*4030*/  SYNCS.PHASECHK.TRANS64.TRYWAIT P0, [UR9], R5 ;  /* 0x00000005ff0075a7 */ /* 0x000e640008001109 */
[----:B-1----:R-:W-:Y:S05]  /*4040*/  @!P0 BRA `(.L_x_74) ;  /* 0x0000004000e48947 */ /* 0x002fea0003800000 */
.L_x_73:
[----:B------:R-:W-:Y:S01]  /*4050*/  UISETP.NE.AND UP0, UPT, UR18, 0x1, UPT ;  /* 0x000000011200788c */ /* 0x000fe2000bf05270 */
[----:B------:R-:W-:Y:S01]  /*4060*/  PLOP3.LUT P2, PT, PT, PT, PT, 0x80, 0x8 ;  /* 0x000000000008781c */ /* 0x000fe20003f4f070 */
[----:B------:R-:W-:Y:S02]  /*4070*/  UIADD3 UR21, UPT, UPT, UR17, 0x1, URZ ;  /* 0x0000000111157890 */ /* 0x000fe4000fffe0ff */
[----:B------:R-:W-:Y:S02]  /*4080*/  ULEA UR28, UR17, UR15, 0x6 ;  /* 0x0000000f111c7291 */ /* 0x000fe4000f8e30ff */
[----:B------:R-:W-:Y:S01]  /*4090*/  UISETP.NE.AND UP1, UPT, UR21, 0x47, UPT ;  /* 0x000000471500788c */ /* 0x000fe2000bf25270 */
[----:B------:R-:W-:Y:S01]  /*40a0*/  PLOP3.LUT P0, PT, PT, PT, UP0, 0x80, 0x8 ;  /* 0x000000000008781c */ /* 0x000fe20003f0f008 */
[----:B------:R-:W-:Y:S02]  /*40b0*/  ULEA UR30, UR17, UR14, 0x7 ;  /* 0x0000000e111e7291 */ /* 0x000fe4000f8e38ff */
[----:B------:R-:W-:Y:S02]  /*40c0*/  USEL UR16, URZ, 0x1, UP1 ;  /* 0x00000001ff107887 */ /* 0x000fe40008800000 */
[----:B------:R-:W-:Y:S02]  /*40d0*/  USEL UR21, UR21, URZ, UP1 ;  /* 0x000000ff15157287 */ /* 0x000fe40008800000 */
[----:B------:R-:W-:Y:S02]  /*40e0*/  UIADD3 UR9, UPT, UPT, UR9, 0x238, URZ ;  /* 0x0000023809097890 */ /* 0x000fe4000fffe0ff */
[----:B------:R-:W-:Y:S01]  /*40f0*/  @UP0 ULEA UR6, UR21, UR8, 0x3 ;  /* 0x0000000815060291 */ /* 0x000fe2000f8e18ff */
[----:B------:R-:W-:Y:S01]  /*4100*/  LOP3.LUT R2, R2, UR16, RZ, 0x3c, !PT ;  /* 0x0000001002027c12 */ /* 0x000fe2000f8e3cff */
[----:B------:R-:W-:Y:S01]  /*4110*/  UMOV UR29, 0xc0004010 ;  /* 0xc0004010001d7882 */ /* 0x000fe20000000000 */
[----:B------:R-:W-:Y:S01]  /*4120*/  UMOV UR31, 0xc0004010 ;  /* 0xc0004010001f7882 */ /* 0x000fe20000000000 */
[----:B------:R-:W-:Y:S01]  /*4130*/  UIADD3 UR20, UPT, UPT, UR20, 0x1, URZ ;  /* 0x0000000114147890 */ /* 0x000fe2000fffe0ff */
[----:B-1----:R-:W-:Y:S01]  /*4140*/  @P0 SHF.L.U32 R0, R2, 0x1f, RZ ;  /* 0x0000001f02000819 */ /* 0x002fe200000006ff */
[----:B------:R-:W-:Y:S02]  /*4150*/  UIADD3 UR18, UPT, UPT, UR18, -0x1, URZ ;  /* 0xffffffff12127890 */ /* 0x000fe4000fffe0ff */
[----:B------:R-:W-:Y:S01]  /*4160*/  UISETP.NE.AND UP0, UPT, UR20, UR19, UPT ;  /* 0x000000131400728c */ /* 0x000fe2000bf05270 */
[----:B------:R2:W3:Y:S01]  /*4170*/  @P0 SYNCS.PHASECHK.TRANS64.TRYWAIT P2, [UR6], R0 ;  /* 0x00000000ff0005a7 */ /* 0x0004e20008041106 */
[----:B------:R2:W-:Y:S01]  /*4180*/  UTCHMMA.2CTA gdesc[UR30], gdesc[UR28], tmem[UR10], tmem[UR26], idesc[UR27], UP3 ;  /* 0x00ff1a1c1e0075ea */ /* 0x0005e20009a0000a */
[----:B------:R-:W-:Y:S01]  /*4190*/  UPLOP3.LUT UP3, UPT, UPT, UPT, UPT, 0x80, 0x8 ;  /* 0x000000000008789c */ /* 0x000fe20003f6f070 */
[----:B------:R2:W-:Y:S01]  /*41a0*/  UTCBAR.2CTA.MULTICAST [UR9], URZ, UR13 ;  /* 0x000000ff090073e9 */ /* 0x0005e2000820080d */
[----:B------:R-:W-:Y:S04]  /*41b0*/  UMOV UR17, UR21 ;  /* 0x0000001500117c82 */ /* 0x000fe80008000000 */
[----:B------:R-:W-:Y:S05]  /*41c0*/  BRA.U UP0, `(.L_x_75) ;  /* 0xfffffffd008c7547 */ /* 0x000fea000b83ffff */
.L_x_72:
[----:B------:R-:W-:Y:S01]  /*41d0*/  UIADD3 UR11, UPT, UPT, UR11, 0x4d0, URZ ;  /* 0x000004d00b0b7890 */ /* 0x000fe2000fffe0ff */
[----:B------:R-:W-:-:S08]  /*41e0*/  UMOV UR20, UR19 ;  /* 0x0000001300147c82 */ /* 0x000fd00008000000 */
[----:B------:R4:W-:Y:S01]  /*41f0*/  UTCBAR.2CTA.MULTICAST [UR11], URZ, UR12 ;  /* 0x000000ff0b0073e9 */ /* 0x0009e2000820080c */
[----:B------:R-:W-:Y:S02]  /*4200*/  NOP ;  /* 0x0000000000007918 */ /* 0x000fe40000000000 */
.L_x_70:
[----:B------:R-:W-:Y:S01]  /*4210*/  UIADD3 UR22, UPT, UPT, UR22, 0x1, URZ ;  /* 0x0000000116167890 */ /* 0x000fe2000fffe0ff */
[----:B------:R-:W-:-:S03]  /*4220*/  ISETP.NE.AND P0, PT, R8, 0x2, PT ;  /* 0x000000020800780c */ /* 0x000fc60003f05270 */
[----:B------:R-:W-:Y:S01]  /*4230*/  UISETP.NE.AND UP0, UPT, UR22, 0x4, UPT ;  /* 0x000000041600788c */ /* 0x000fe2000bf05270 */
[----:B-12---:R-:W-:Y:S02]  /*4240*/  SEL R0, RZ, 0x1, P0 ;  /* 0x00000001ff007807 */ /* 0x006fe40000000000 */
[----:B------:R-:W-:Y:S01]  /*4250*/  SEL R8, R8, RZ, P0 ;  /* 0x000000ff08087207 */ /* 0x000fe20000000000 */
[----:B------:R-:W-:Y:S01]  /*4260*/  USEL UR6, URZ, 0x1, UP0 ;  /* 0x00000001ff067887 */ /* 0x000fe20008000000 */
[----:B------:R-:W-:Y:S01]  /*4270*/  LOP3.LUT R3, R3, R0, RZ, 0x3c, !PT ;  /* 0x0000000003037212 */ /* 0x000fe200078e3cff */
[----:B------:R-:W-:-:S04]  /*4280*/  USEL UR22, UR22, URZ, UP0 ;  /* 0x000000ff16167287 */ /* 0x000fc80008000000 */
[----:B------:R-:W-:Y:S01]  /*4290*/  LOP3.LUT R9, R9, UR6, RZ, 0x3c, !PT ;  /* 0x0000000609097c12 */ /* 0x000fe2000f8e3cff */
[----:B------:R-:W-:Y:S07]  /*42a0*/  @P1 BRA `(.L_x_76) ;  /* 0xfffffff800c41947 */ /* 0x000fee000383ffff */
[----:B------:R-:W1:Y:S01]  /*42b0*/  S2UR UR6, SR_CgaCtaId ;  /* 0x00000000000679c3 */ /* 0x000e620000008800 */
[----:B------:R-:W-:Y:S01]  /*42c0*/  ELECT P0, URZ, PT ;  /* 0x0000000000ff782f */ /* 0x000fe20003800000 */
[----:B------:R-:W-:Y:S01]  /*42d0*/  HFMA2 R0, -RZ, RZ, 0, 5.9604644775390625e-08 ;  /* 0x00000001ff007431 */ /* 0x000fe200000001ff */
[----:B------:R-:W-:-:S05]  /*42e0*/  UMOV UR7, 0x40 ;  /* 0x0000004000077882 */ /* 0x000fca0000000000 */
[----:B------:R-:W-:Y:S01]  /*42f0*/  UVIRTCOUNT.DEALLOC.SMPOOL 0x80 ;  /* 0x000000800000784c */ /* 0x000fe20000000000 */
[----:B------:R-:W-:Y:S02]  /*4300*/  UISETP.NE.AND UP0, UPT, UR5, URZ, UPT ;  /* 0x000000ff0500728c */ /* 0x000fe4000bf05270 */
[----:B-1----:R-:W-:-:S09]  /*4310*/  ULEA UR6, UR6, UR7, 0x18 ;  /* 0x0000000706067291 */ /* 0x002fd2000f8ec0ff */
[----:B------:R1:W-:Y:S01]  /*4320*/  @P0 STS.U8 [UR6+0x1c], R0 ;  /* 0x00001c00ff000988 */ /* 0x0003e20008000006 */
[----:B------:R-:W-:Y:S05]  /*4330*/  BRA.U UP0, `(.L_x_77) ;  /* 0x0000000100a07547 */ /* 0x000fea000b800000 */
[----:B------:R-:W-:Y:S01]  /*4340*/  UIADD3 UR5, UPT, UPT, UR8, 0x4f0, URZ ;  /* 0x000004f008057890 */ /* 0x000fe2000fffe0ff */
[----:B------:R-:W-:-:S03]  /*4350*/  SHF.L.U32 R3, R9, 0x1f, RZ ;  /* 0x0000001f09037819 */ /* 0x000fc600000006ff */
[----:B------:R-:W-:-:S09]  /*4360*/  ULEA UR7, UR22, UR5, 0x3 ;  /* 0x0000000516077291 */ /* 0x000fd2000f8e18ff */
[----:B------:R-:W2:Y:S02]  /*4370*/  SYNCS.PHASECHK.TRANS64.TRYWAIT P0, [UR7], R3 ;  /* 0x00000003ff0075a7 */ /* 0x000ea40008001107 */
[----:B--2---:R-:W-:Y:S05]  /*4380*/  @!P0 BRA `(.L_x_78) ;  /* 0x00000040002c8947 */ /* 0x004fea0003800000 */
.L_x_160:
        /* <DEDUP_REMOVED lines=9> */
.L_x_162:
        /* <DEDUP_REMOVED lines=9> */
.L_x_164:
[----:B------:R-:W-:-:S04]  /*44b0*/  UIADD3 UR9, UPT, UPT, UR9, 0x1, URZ ;  /* 0x0000000109097890 */ /* 0x000fc8000fffe0ff */
[----:B------:R-:W-:-:S04]  /*44c0*/  UISETP.NE.AND UP1, UPT, UR9, 0x4, UPT ;  /* 0x000000040900788c */ /* 0x000fc8000bf25270 */
[----:B------:R-:W-:Y:S02]  /*44d0*/  USEL UR7, URZ, 0x1, UP1 ;  /* 0x00000001ff077887 */ /* 0x000fe40008800000 */
[----:B------:R-:W-:-:S04]  /*44e0*/  USEL UR9, UR9, URZ, UP1 ;  /* 0x000000ff09097287 */ /* 0x000fc80008800000 */
[----:B------:R-:W-:Y:S01]  /*44f0*/  ULEA UR9, UR9, UR5, 0x3 ;  /* 0x0000000509097291 */ /* 0x000fe2000f8e18ff */
[----:B-1----:R-:W-:-:S04]  /*4500*/  LOP3.LUT R3, R2, UR7, RZ, 0x3c, !PT ;  /* 0x0000000702037c12 */ /* 0x002fc8000f8e3cff */
[----:B------:R-:W-:Y:S01]  /*4510*/  SHF.L.U32 R3, R3, 0x1f, RZ ;  /* 0x0000001f03037819 */ /* 0x000fe200000006ff */
[----:B------:R-:W-:-:S04]  /*4520*/  IMAD.U32 R0, RZ, RZ, UR9 ;  /* 0x00000009ff007e24 */ /* 0x000fc8000f8e00ff */
[----:B------:R1:W2:Y:S03]  /*4530*/  SYNCS.PHASECHK.TRANS64.TRYWAIT P0, [R0+URZ], R3 ;  /* 0x00000003000075a7 */ /* 0x0002a600080011ff */
[----:B--2---:R-:W-:Y:S05]  /*4540*/  @!P0 NANOSLEEP.SYNCS 0x989680 ;  /* 0x009896800000895d */ /* 0x004fea0003900000 */
[----:B------:R-:W2:Y:S02]  /*4550*/  @!P0 SYNCS.PHASECHK.TRANS64 P0, [R0+URZ], R3 ;  /* 0x00000003000085a7 */ /* 0x000ea400080010ff */
[----:B--2---:R-:W-:Y:S05]  /*4560*/  @P0 BRA `(.L_x_81) ;  /* 0x0000000000200947 */ /* 0x004fea0003800000 */
.L_x_82:
[----:B--2---:R2:W1:Y:S02]  /*4570*/  SYNCS.PHASECHK.TRANS64.TRYWAIT P0, [R0+URZ], R3 ;  /* 0x00000003000075a7 */ /* 0x00446400080011ff */
[----:B-1----:R-:W-:Y:S05]  /*4580*/  @!P0 NANOSLEEP.SYNCS 0x989680 ;  /* 0x009896800000895d */ /* 0x002fea0003900000 */
[----:B------:R-:W1:Y:S02]  /*4590*/  @!P0 SYNCS.PHASECHK.TRANS64 P0, [R0+URZ], R3 ;  /* 0x00000003000085a7 */ /* 0x000e6400080010ff */
[----:B-1----:R-:W-:Y:S05]  /*45a0*/  @!P0 BRA `(.L_x_82) ;  /* 0xfffffffc00f08947 */ /* 0x002fea000383ffff */
[----:B------:R-:W-:Y:S05]  /*45b0*/  BRA `(.L_x_81) ;  /* 0x00000000000c7947 */ /* 0x000fea0003800000 */
.L_x_77:
[----:B------:R-:W-:-:S04]  /*45c0*/  UIADD3 UR5, UPT, UPT, UR8, 0x530, URZ ;  /* 0x0000053008057890 */ /* 0x000fc8000fffe0ff */
[----:B------:R-:W-:-:S09]  /*45d0*/  UPRMT UR5, UR4, 0x654, UR5 ;  /* 0x0000065404057896 */ /* 0x000fd20008000005 */
[----:B------:R-:W-:Y:S03]  /*45e0*/  SYNCS.ARRIVE.TRANS64.RED.A1T0 RZ, [UR5], RZ ;  /* 0x000000ffffff79a7 */ /* 0x000fe60008100405 */
.L_x_81:
[----:B-12---:R-:W-:Y:S01]  /*45f0*/  SHF.L.U32 R3, RZ, 0x1f, RZ ;  /* 0x0000001fff037819 */ /* 0x006fe200000006ff */
[----:B------:R-:W-:Y:S01]  /*4600*/  UIADD3 UR5, UPT, UPT, UR8, 0x530, URZ ;  /* 0x0000053008057890 */ /* 0x000fe2000fffe0ff */
[----:B------:R-:W-:Y:S02]  /*4610*/  PLOP3.LUT P0, PT, PT, PT, UP0, 0x80, 0x8 ;  /* 0x000000000008781c */ /* 0x000fe40003f0f008 */
[----:B------:R-:W1:Y:S02]  /*4620*/  SYNCS.PHASECHK.TRANS64.TRYWAIT P1, [UR8+0x530], R3 ;  /* 0x00053003ff0075a7 */ /* 0x000e640008021108 */
[----:B-1----:R-:W-:Y:S09]  /*4630*/  @!P1 BRA `(.L_x_83) ;  /* 0x0000003c00c89947 */ /* 0x002ff20003800000 */
.L_x_166:
[----:B------:R-:W-:Y:S01]  /*4640*/  @!UP0 UPRMT UR5, UR4, 0x654, UR5 ;  /* 0x0000065404058896 */ /* 0x000fe20008000005 */
[----:B------:R-:W-:Y:S02]  /*4650*/  UMOV UR8, 0xffff ;  /* 0x0000ffff00087882 */ /* 0x000fe40000000000 */
[----:B------:R-:W-:-:S06]  /*4660*/  UMOV UR4, 0x1 ;  /* 0x0000000100047882 */ /* 0x000fcc0000000000 */
[----:B------:R-:W-:Y:S01]  /*4670*/  @!P0 SYNCS.ARRIVE.TRANS64.RED.A1T0 RZ, [UR5], RZ ;  /* 0x000000ffffff89a7 */ /* 0x000fe20008100405 */
[----:B------:R-:W-:Y:S01]  /*4680*/  NOP ;  /* 0x0000000000007918 */ /* 0x000fe20000000000 */
[----:B-1----:R-:W1:Y:S01]  /*4690*/  LDS R0, [UR6+0x14] ;  /* 0x00001406ff007984 */ /* 0x002e620008000800 */
[----:B------:R-:W-:-:S04]  /*46a0*/  ULOP3.LUT UR5, UR24, 0xffff, URZ, 0xc0, !UPT ;  /* 0x0000ffff18057892 */ /* 0x000fc8000f8ec0ff */
[----:B------:R-:W-:-:S04]  /*46b0*/  USHF.R.U32.HI UR5, URZ, 0x5, UR5 ;  /* 0x00000005ff057899 */ /* 0x000fc80008011605 */
[----:B------:R-:W-:Y:S02]  /*46c0*/  USHF.L.U32 UR8, UR8, UR5, URZ ;  /* 0x0000000508087299 */ /* 0x000fe400080006ff */
[----:B------:R-:W-:-:S04]  /*46d0*/  USHF.L.U32 UR4, UR4, UR5, URZ ;  /* 0x0000000504047299 */ /* 0x000fc800080006ff */
[----:B-1----:R-:W-:-:S04]  /*46e0*/  LOP3.LUT R0, R0, UR8, RZ, 0xc0, !PT ;  /* 0x0000000800007c12 */ /* 0x002fc8000f8ec0ff */
[----:B------:R-:W-:-:S13]  /*46f0*/  ISETP.NE.AND P0, PT, R0, UR8, PT ;  /* 0x0000000800007c0c */ /* 0x000fda000bf05270 */
[----:B------:R-:W-:Y:S05]  /*4700*/  @P0 BRA `(.L_x_84) ;  /* 0x0000000000580947 */ /* 0x000fea0003800000 */
[----:B------:R-:W1:Y:S02]  /*4710*/  LDS R0, [UR6+0x18] ;  /* 0x00001806ff007984 */ /* 0x000e640008000800 */
[----:B-1----:R-:W-:-:S04]  /*4720*/  LOP3.LUT R0, R0, UR4, RZ, 0xc0, !PT ;  /* 0x0000000400007c12 */ /* 0x002fc8000f8ec0ff */
[----:B------:R-:W-:-:S13]  /*4730*/  ISETP.NE.AND P0, PT, R0, UR4, PT ;  /* 0x0000000400007c0c */ /* 0x000fda000bf05270 */
[----:B------:R-:W-:Y:S05]  /*4740*/  @P0 BRA `(.L_x_85) ;  /* 0x00000000003c0947 */ /* 0x000fea0003800000 */
[----:B------:R-:W1:Y:S01]  /*4750*/  S2R R2, SR_LANEID ;  /* 0x0000000000027919 */ /* 0x000e620000000000 */
[----:B------:R-:W-:Y:S01]  /*4760*/  ULOP3.LUT UR8, URZ, UR8, URZ, 0x33, !UPT ;  /* 0x00000008ff087292 */ /* 0x000fe2000f8e33ff */
[----:B------:R-:W-:Y:S01]  /*4770*/  LOP3.LUT R4, RZ, UR4, RZ, 0x33, !PT ;  /* 0x00000004ff047c12 */ /* 0x000fe2000f8e33ff */
[----:B------:R-:W-:Y:S02]  /*4780*/  VOTEU.ANY UR7, UPT, PT ;  /* 0x0000000000077886 */ /* 0x000fe400038e0100 */
[----:B------:R-:W-:Y:S01]  /*4790*/  UFLO.U32 UR7, UR7 ;  /* 0x00000007000772bd */ /* 0x000fe200080e0000 */
[----:B------:R-:W2:Y:S01]  /*47a0*/  REDUX UR4, R4 ;  /* 0x00000000040473c4 */ /* 0x000ea20000000000 */
[----:B------:R-:W-:-:S06]  /*47b0*/  IMAD.U32 R0, RZ, RZ, UR8 ;  /* 0x00000008ff007e24 */ /* 0x000fcc000f8e00ff */
[----:B------:R1:W-:Y:S01]  /*47c0*/  UTCATOMSWS.AND URZ, UR8 ;  /* 0x0000000800ff79e3 */ /* 0x0003e20008000000 */
[----:B------:R-:W3:Y:S01]  /*47d0*/  REDUX UR5, R0 ;  /* 0x00000000000573c4 */ /* 0x000ee20000000000 */
[----:B-1----:R-:W-:Y:S01]  /*47e0*/  ISETP.EQ.U32.AND P0, PT, R2, UR7, PT ;  /* 0x0000000702007c0c */ /* 0x002fe2000bf02070 */
[----:B--2---:R-:W-:Y:S01]  /*47f0*/  IMAD.U32 R2, RZ, RZ, UR4 ;  /* 0x00000004ff027e24 */ /* 0x004fe2000f8e00ff */
[----:B---3--:R-:W-:-:S11]  /*4800*/  MOV R3, UR5 ;  /* 0x0000000500037c02 */ /* 0x008fd60008000f00 */
[----:B------:R1:W-:Y:S04]  /*4810*/  @P0 ATOMS.AND RZ, [UR6+0x14], R3 ;  /* 0x00001403ffff098c */ /* 0x0003e8000a800006 */
[----:B------:R1:W-:Y:S01]  /*4820*/  @P0 ATOMS.AND RZ, [UR6+0x18], R2 ;  /* 0x00001802ffff098c */ /* 0x0003e2000a800006 */
[----:B------:R-:W-:Y:S05]  /*4830*/  BRA `(.L_x_86) ;  /* 0x0000000000147947 */ /* 0x000fea0003800000 */
.L_x_85:
[----:B------:R-:W-:Y:S02]  /*4840*/  MOV R2, 0x4860 ;  /* 0x0000486000027802 */ /* 0x000fe40000000f00 */
[----:B---345:R-:W-:Y:S05]  /*4850*/  CALL.REL.NOINC `($__internal_0_$__cuda_sm10x_tcgen05_guardrail_trap_col_being_dealloced_not_returned_by_alloc) ;  /* 0x0000004000347944 */ /* 0x038fea0003c00000 */
[----:B------:R-:W-:Y:S05]  /*4860*/  BRA `(.L_x_86) ;  /* 0x0000000000087947 */ /* 0x000fea0003800000 */
.L_x_84:
[----:B------:R-:W-:Y:S02]  /*4870*/  MOV R2, 0x4890 ;  /* 0x0000489000027802 */ /* 0x000fe40000000f00 */
[----:B---345:R-:W-:Y:S05]  /*4880*/  CALL.REL.NOINC `($__internal_2_$__cuda_sm10x_tcgen05_guardrail_trap_unallocated_columns_being_dealloced) ;  /* 0x0000004000407944 */ /* 0x038fea0003c00000 */
.L_x_86:
[----:B------:R-:W-:Y:S01]  /*4890*/  NOP ;  /* 0x0000000000007918 */ /* 0x000fe20000000000 */
[----:B----4-:R-:W-:Y:S05]  /*48a0*/  EXIT ;  /* 0x000000000000794d */ /* 0x010fea0003800000 */
.L_x_57:
[----:B------:R-:W-:-:S09]  /*48b0*/  UISETP.NE.OR UP5, UPT, UR10, 0x3, !UP5 ;  /* 0x000000030a00788c */ /* 0x000fd2000efa5670 */
[----:B------:R-:W-:Y:S05]  /*48c0*/  BRA.U UP5, `(.L_x_87) ;  /* 0x0000000d05e87547 */ /* 0x000fea000b800000 */
[----:B------:R-:W1:Y:S01]  /*48d0*/  LDC R0, c[0x0][0xb30] ;  /* 0x0002cc00ff007b82 */ /* 0x000e620000000800 */
[----:B------:R-:W2:Y:S01]  /*48e0*/  LDCU.64 UR8, c[0x0][0x888] ;  /* 0x00011100ff0877ac */ /* 0x000ea20008000a00 */
[----:B------:R-:W-:Y:S02]  /*48f0*/  HFMA2 R25, -RZ, RZ, 0, 0 ;  /* 0x00000000ff197431 */ /* 0x000fe400000001ff */
[----:B------:R-:W-:Y:S01]  /*4900*/  IMAD.MOV.U32 R34, RZ, RZ, 0x1 ;  /* 0x00000001ff227424 */ /* 0x000fe200078e00ff */
[----:B------:R-:W-:Y:S01]  /*4910*/  MOV R23, 0x1000 ;  /* 0x0000100000177802 */ /* 0x000fe20000000f00 */
[----:B------:R-:W3:Y:S01]  /*4920*/  LDCU.64 UR4, c[0x0][0x890] ;  /* 0x00011200ff0477ac */ /* 0x000ee20008000a00 */
[----:B------:R-:W-:Y:S01]  /*4930*/  IMAD.MOV.U32 R27, RZ, RZ, RZ ;  /* 0x000000ffff1b7224 */ /* 0x000fe200078e00ff */
[----:B------:R-:W4:Y:S01]  /*4940*/  LDC R19, c[0x0][0x370] ;  /* 0x0000dc00ff137b82 */ /* 0x000f220000000800 */
[----:B------:R-:W-:Y:S01]  /*4950*/  UMOV UR7, 0x400 ;  /* 0x0000040000077882 */ /* 0x000fe20000000000 */
[----:B------:R-:W-:-:S02]  /*4960*/  UPLOP3.LUT UP1, UPT, UPT, UPT, UPT, 0x40, 0x4 ;  /* 0x000000000004789c */ /* 0x000fc40003f2e870 */
[----:B------:R-:W-:Y:S01]  /*4970*/  ULEA UR7, UR37, UR7, 0x18 ;  /* 0x0000000725077291 */ /* 0x000fe2000f8ec0ff */
[----:B------:R-:W-:-:S03]  /*4980*/  UMOV UR13, URZ ;  /* 0x000000ff000d7c82 */ /* 0x000fc60008000000 */
[----:B------:R-:W4:Y:S01]  /*4990*/  LDC R2, c[0x0][0xb0c] ;  /* 0x0002c300ff027b82 */ /* 0x000f220000000800 */
[----:B--2---:R-:W-:Y:S02]  /*49a0*/  UISETP.NE.U32.AND UP4, UPT, UR8, URZ, UPT ;  /* 0x000000ff0800728c */ /* 0x004fe4000bf85070 */
[----:B---3--:R-:W-:-:S05]  /*49b0*/  UISETP.NE.U32.AND UP5, UPT, UR4, URZ, UPT ;  /* 0x000000ff0400728c */ /* 0x008fca000bfa5070 */
[----:B------:R-:W2:Y:S01]  /*49c0*/  LDC R18, c[0x0][0xb20] ;  /* 0x0002c800ff127b82 */ /* 0x000ea20000000800 */
[----:B-1----:R-:W-:Y:S01]  /*49d0*/  ISETP.NE.AND P1, PT, R0, 0x1, PT ;  /* 0x000000010000780c */ /* 0x002fe20003f25270 */
[----:B------:R-:W-:Y:S02]  /*49e0*/  UISETP.NE.AND.EX UP4, UPT, UR9, URZ, UPT, UP4 ;  /* 0x000000ff0900728c */ /* 0x000fe4000bf85340 */
[----:B------:R-:W-:-:S04]  /*49f0*/  UISETP.NE.AND.EX UP5, UPT, UR5, URZ, UPT, UP5 ;  /* 0x000000ff0500728c */ /* 0x000fc8000bfa5350 */
[----:B-----5:R-:W1:Y:S08]  /*4a00*/  LDC.64 R32, c[0x0][0x348] ;  /* 0x0000d200ff207b82 */ /* 0x020e700000000a00 */
[----:B------:R-:W3:Y:S08]  /*4a10*/  LDC.64 R16, c[0x0][0xb10] ;  /* 0x0002c400ff107b82 */ /* 0x000ef00000000a00 */
[----:B------:R-:W1:Y:S08]  /*4a20*/  LDC.64 R6, c[0x0][0xb18] ;  /* 0x0002c600ff067b82 */ /* 0x000e700000000a00 */
[----:B------:R-:W1:Y:S08]  /*4a30*/  LDC.64 R4, c[0x0][0xb28] ;  /* 0x0002ca00ff047b82 */ /* 0x000e700000000a00 */
[----:B--2-4-:R-:W1:Y:S02]  /*4a40*/  LDC R22, c[0x0][0x374] ;  /* 0x0000dd00ff167b82 */ /* 0x014e640000000800 */
.L_x_96:
[----:B------:R-:W-:Y:S02]  /*4a50*/  LEA R0, R27, UR7, 0x3 ;  /* 0x000000071b007c11 */ /* 0x000fe4000f8e18ff */
[----:B------:R-:W-:Y:S02]  /*4a60*/  SHF.L.U32 R3, R25, 0x1f, RZ ;  /* 0x0000001f19037819 */ /* 0x000fe400000006ff */
[----:B------:R-:W-:Y:S02]  /*4a70*/  LEA R28, R27, UR7, 0x4 ;  /* 0x000000071b1c7c11 */ /* 0x000fe4000f8e20ff */
[----:B--2---:R-:W2:Y:S02]  /*4a80*/  SYNCS.PHASECHK.TRANS64.TRYWAIT P0, [R0+URZ+0x4b0], R3 ;  /* 0x0004b003000075a7 */ /* 0x004ea400080011ff */
[----:B--2---:R-:W-:Y:S05]  /*4a90*/  @!P0 BRA `(.L_x_88) ;  /* 0x0000003800c88947 */ /* 0x004fea0003800000 */
.L_x_167:
[----:B------:R-:W-:Y:S01]  /*4aa0*/  ISETP.GE.AND P0, PT, R26, 0x1, PT ;  /* 0x000000011a00780c */ /* 0x000fe20003f06270 */
[----:B------:R-:W4:Y:S01]  /*4ab0*/  LDS.128 R28, [R28+0x540] ;  /* 0x000540001c1c7984 */ /* 0x000f220000000c00 */
[----:B--2---:R-:W-:Y:S01]  /*4ac0*/  VIADD R0, R0, 0x4c0 ;  /* 0x000004c000007836 */ /* 0x004fe20000000000 */
[----:B------:R-:W-:Y:S01]  /*4ad0*/  @!PT LDS RZ, [RZ] ;  /* 0x00000000fffff984 */ /* 0x000fe20000000800 */
[----:B------:R-:W-:Y:S01]  /*4ae0*/  @!PT LDS RZ, [RZ] ;  /* 0x00000000fffff984 */ /* 0x000fe20000000800 */
[----:B------:R-:W-:Y:S01]  /*4af0*/  @!PT LDS RZ, [RZ] ;  /* 0x00000000fffff984 */ /* 0x000fe20000000800 */
[----:B------:R-:W-:Y:S01]  /*4b00*/  @!PT LDS RZ, [RZ] ;  /* 0x00000000fffff984 */ /* 0x000fe20000000800 */
[----:B------:R2:W-:Y:S06]  /*4b10*/  MEMBAR.ALL.CTA ;  /* 0x0000000000007992 */ /* 0x0005ec0000008000 */
[----:B--2---:R-:W2:Y:S01]  /*4b20*/  FENCE.VIEW.ASYNC.S ;  /* 0x00000000000073c6 */ /* 0x004ea20000000000 */
[----:B------:R-:W-:Y:S04]  /*4b30*/  PRMT R0, RZ, 0x654, R0 ;  /* 0x00000654ff007816 */ /* 0x000fe80000000000 */
[----:B--2---:R2:W-:Y:S01]  /*4b40*/  SYNCS.ARRIVE.TRANS64.RED.A1T0 RZ, [R0+URZ], RZ ;  /* 0x000000ff00ff79a7 */ /* 0x0045e200081004ff */
[----:B----4-:R-:W-:Y:S11]  /*4b50*/  LOP3.LUT P3, RZ, R30, 0x1, RZ, 0xc0, !PT ;  /* 0x000000011eff7812 */ /* 0x010ff6000786c0ff */
[----:B------:R-:W-:Y:S02]  /*4b60*/  @!UPT UIADD3 URZ, UPT, UPT, URZ, URZ, URZ ;  /* 0x000000fffffff290 */ /* 0x000fe4000fffe0ff */
[----:B------:R-:W-:Y:S02]  /*4b70*/  @P3 MOV R13, R28 ;  /* 0x0000001c000d3202 */ /* 0x000fe40000000f00 */
[----:B------:R-:W-:Y:S01]  /*4b80*/  @P3 LOP3.LUT R8, R29, 0xffff, RZ, 0xc0, !PT ;  /* 0x0000ffff1d083812 */ /* 0x000fe200078ec0ff */
[----:B--2---:R-:W-:Y:S06]  /*4b90*/  @!P0 BRA `(.L_x_89) ;  /* 0x0000000000a48947 */ /* 0x004fec0003800000 */
[----:B-1----:R-:W-:Y:S01]  /*4ba0*/  IMAD.HI.U32 R37, R22, R7, RZ ;  /* 0x0000000716257227 */ /* 0x002fe200078e00ff */
[----:B------:R-:W-:Y:S02]  /*4bb0*/  ISETP.NE.AND P0, PT, R6, 0x1, PT ;  /* 0x000000010600780c */ /* 0x000fe40003f05270 */
[----:B------:R-:W-:Y:S01]  /*4bc0*/  ISETP.NE.AND P2, PT, R26, 0x1, PT ;  /* 0x000000011a00780c */ /* 0x000fe20003f45270 */
[----:B---3--:R-:W-:Y:S01]  /*4bd0*/  IMAD.HI.U32 R36, R19, R16, RZ ;  /* 0x0000001013247227 */ /* 0x008fe200078e00ff */
[----:B------:R-:W-:Y:S02]  /*4be0*/  SHF.R.U32.HI R37, RZ, R18, R37 ;  /* 0x00000012ff257219 */ /* 0x000fe40000011625 */
[----:B------:R-:W-:Y:S01]  /*4bf0*/  ISETP.NE.AND P4, PT, R2, 0x1, PT ;  /* 0x000000010200780c */ /* 0x000fe20003f85270 */
[----:B------:R-:W-:Y:S01]  /*4c00*/  IMAD.HI.U32 R38, R13, R16, RZ ;  /* 0x000000100d267227 */ /* 0x000fe200078e00ff */
[----:B------:R-:W-:Y:S02]  /*4c10*/  SHF.R.U32.HI R36, RZ, R17, R36 ;  /* 0x00000011ff247219 */ /* 0x000fe40000011624 */
[----:B------:R-:W-:Y:S01]  /*4c20*/  SEL R3, R22, R37, !P0 ;  /* 0x0000002516037207 */ /* 0x000fe20004000000 */
[C---:B------:R-:W-:Y:S01]  /*4c30*/  IMAD.HI.U32 R37, R8.reuse, R7, RZ ;  /* 0x0000000708257227 */ /* 0x040fe200078e00ff */
[----:B------:R-:W-:Y:S02]  /*4c40*/  SEL R11, R19, R36, !P4 ;  /* 0x00000024130b7207 */ /* 0x000fe40006000000 */
[----:B------:R-:W-:Y:S01]  /*4c50*/  SHF.R.U32.HI R38, RZ, R17, R38 ;  /* 0x00000011ff267219 */ /* 0x000fe20000011626 */
[----:B------:R-:W-:Y:S01]  /*4c60*/  IMAD.HI.U32 R40, R3, R4, RZ ;  /* 0x0000000403287227 */ /* 0x000fe200078e00ff */
[----:B------:R-:W-:Y:S03]  /*4c70*/  SHF.R.U32.HI R37, RZ, R18, R37 ;  /* 0x00000012ff257219 */ /* 0x000fe60000011625 */
[----:B------:R-:W-:Y:S01]  /*4c80*/  IMAD.HI.U32 R36, R11, R4, RZ ;  /* 0x000000040b247227 */ /* 0x000fe200078e00ff */
[----:B------:R-:W-:Y:S02]  /*4c90*/  @P2 SHF.R.U32.HI R3, RZ, R5, R40 ;  /* 0x00000005ff032219 */ /* 0x000fe40000011628 */
[----:B------:R-:W-:Y:S02]  /*4ca0*/  SEL R9, R8, R37, !P0 ;  /* 0x0000002508097207 */ /* 0x000fe40004000000 */
[----:B------:R-:W-:Y:S01]  /*4cb0*/  @P2 SHF.R.U32.HI R11, RZ, R5, R36 ;  /* 0x00000005ff0b2219 */ /* 0x000fe20000011624 */
[C---:B------:R-:W-:Y:S01]  /*4cc0*/  IMAD R10, R26.reuse, R3, RZ ;  /* 0x000000031a0a7224 */ /* 0x040fe200078e02ff */
[----:B------:R-:W-:Y:S01]  /*4cd0*/  SEL R3, R13, R38, !P4 ;  /* 0x000000260d037207 */ /* 0x000fe20006000000 */
[C---:B------:R-:W-:Y:S03]  /*4ce0*/  IMAD.HI.U32 R14, R9.reuse, R4, RZ ;  /* 0x00000004090e7227 */ /* 0x040fe600078e00ff */
[----:B------:R-:W-:Y:S01]  /*4cf0*/  ISETP.GE.AND P0, PT, R9, R10, PT ;  /* 0x0000000a0900720c */ /* 0x000fe20003f06270 */
[C---:B------:R-:W-:Y:S01]  /*4d00*/  IMAD R12, R26.reuse, R11, RZ ;  /* 0x0000000b1a0c7224 */ /* 0x040fe200078e02ff */
[-C--:B------:R-:W-:Y:S04]  /*4d10*/  SHF.R.U32.HI R14, RZ, R5.reuse, R14 ;  /* 0x00000005ff0e7219 */ /* 0x080fe8000001160e */
[----:B------:R-:W-:Y:S02]  /*4d20*/  ISETP.GE.OR P0, PT, R3, R12, P0 ;  /* 0x0000000c0300720c */ /* 0x000fe40000706670 */
[----:B------:R-:W-:Y:S05]  /*4d30*/  SEL R15, R9, R14, !P2 ;  /* 0x0000000e090f7207 */ /* 0x000fea0005000000 */
[----:B------:R-:W-:Y:S04]  /*4d40*/  IMAD.MOV R14, RZ, RZ, -R15 ;  /* 0x000000ffff0e7224 */ /* 0x000fe800078e0a0f */
[----:B------:R-:W-:Y:S02]  /*4d50*/  IMAD R14, R26, R14, R9 ;  /* 0x0000000e1a0e7224 */ /* 0x000fe400078e0209 */
[C---:B------:R-:W-:Y:S05]  /*4d60*/  @!P0 IMAD.HI.U32 R10, R3.reuse, R4, RZ ;  /* 0x00000004030a8227 */ /* 0x040fea00078e00ff */
[----:B------:R-:W-:Y:S04]  /*4d70*/  @!P0 SHF.R.U32.HI R10, RZ, R5, R10 ;  /* 0x00000005ff0a8219 */ /* 0x000fe8000001160a */
[----:B------:R-:W-:Y:S01]  /*4d80*/  @!P0 SEL R0, R3, R10, !P2 ;  /* 0x0000000a03008207 */ /* 0x000fe20005000000 */
[----:B------:R-:W-:Y:S03]  /*4d90*/  IMAD.MOV R10, RZ, RZ, -R3 ;  /* 0x000000ffff0a7224 */ /* 0x000fe600078e0a03 */
[----:B------:R-:W-:Y:S01]  /*4da0*/  @!P0 IADD3 R15, PT, PT, R15, -R0, RZ ;  /* 0x800000000f0f8210 */ /* 0x000fe20007ffe0ff */
[----:B------:R-:W-:Y:S01]  /*4db0*/  @!P0 IMAD R0, R11, R14, R0 ;  /* 0x0000000e0b008224 */ /* 0x000fe200078e0200 */
[----:B------:R-:W-:Y:S01]  /*4dc0*/  IADD3 R11, PT, PT, -R9, RZ, RZ ;  /* 0x000000ff090b7210 */ /* 0x000fe20007ffe1ff */
[----:B------:R-:W-:Y:S02]  /*4dd0*/  IMAD R13, R2, R10, R13 ;  /* 0x0000000a020d7224 */ /* 0x000fe400078e020d */
[----:B------:R-:W-:Y:S02]  /*4de0*/  @!P0 IMAD R9, R15, R26, R3 ;  /* 0x0000001a0f098224 */ /* 0x000fe400078e0203 */
[----:B------:R-:W-:Y:S02]  /*4df0*/  @!P0 IMAD.MOV.U32 R3, RZ, RZ, R0 ;  /* 0x000000ffff038224 */ /* 0x000fe400078e0000 */
[----:B------:R-:W-:Y:S02]  /*4e00*/  IMAD R8, R6, R11, R8 ;  /* 0x0000000b06087224 */ /* 0x000fe400078e0208 */
[----:B------:R-:W-:Y:S02]  /*4e10*/  IMAD R13, R3, R2, R13 ;  /* 0x00000002030d7224 */ /* 0x000fe400078e020d */
[----:B------:R-:W-:Y:S02]  /*4e20*/  IMAD R8, R9, R6, R8 ;  /* 0x0000000609087224 */ /* 0x000fe400078e0208 */
.L_x_89:
[----:B------:R-:W-:Y:S05]  /*4e30*/  BRA.U UP1, `(.L_x_90) ;  /* 0x0000000101107547 */ /* 0x000fea000b800000 */
[----:B------:R-:W-:Y:S04]  /*4e40*/  MOV R0, UR6 ;  /* 0x0000000600007c02 */ /* 0x000fe80008000f00 */
[----:B------:R-:W-:Y:S04]  /*4e50*/  SHF.L.U32 R3, R0, 0x1f, RZ ;  /* 0x0000001f00037819 */ /* 0x000fe800000006ff */
[----:B------:R-:W2:Y:S02]  /*4e60*/  SYNCS.PHASECHK.TRANS64.TRYWAIT P0, [UR7+0x4a8], R3 ;  /* 0x0004a803ff0075a7 */ /* 0x000ea40008001107 */
[----:B--2---:R-:W-:Y:S05]  /*4e70*/  @!P0 BRA `(.L_x_91) ;  /* 0x0000003400e48947 */ /* 0x004fea0003800000 */
.L_x_90:
[----:B------:R-:W-:Y:S02]  /*4e80*/  R2UR UR27, R21 ;  /* 0x00000000151b72ca */ /* 0x000fe400000e0000 */
[----:B------:R-:W-:Y:S02]  /*4e90*/  R2UR UR26, R20 ;  /* 0x00000000141a72ca */ /* 0x000fe400000e0000 */
[----:B------:R-:W-:Y:S04]  /*4ea0*/  ISETP.NE.U32.AND P2, PT, RZ, UR4, PT ;  /* 0x00000004ff007c0c */ /* 0x000fe8000bf45070 */
[----:B------:R-:W-:Y:S05]  /*4eb0*/  ISETP.NE.AND.EX P2, PT, RZ, UR5, PT, P2 ;  /* 0x00000005ff007c0c */ /* 0x000fea000bf45320 */
[----:B------:R-:W-:Y:S02]  /*4ec0*/  USHF.L.U32 UR27, UR27, 0x6, URZ ;  /* 0x000000061b1b7899 */ /* 0x000fe400080006ff */
[----:B------:R-:W-:Y:S01]  /*4ed0*/  USHF.L.U32 UR26, UR26, 0x6, URZ ;  /* 0x000000061a1a7899 */ /* 0x000fe200080006ff */
[----:B------:R-:W-:Y:S11]  /*4ee0*/  BRA.U !UP5, `(.L_x_92) ;  /* 0x000000010d347547 */ /* 0x000ff6000b800000 */
[----:B------:R-:W-:Y:S01]  /*4ef0*/  UPLOP3.LUT UP0, UPT, UPT, UPT, UP4, 0x80, 0x8 ;  /* 0x000000000008789c */ /* 0x000fe20003f0f040 */
[----:B--2---:R-:W-:Y:S02]  /*4f00*/  HFMA2 R0, -RZ, RZ, 0, 5.9604644775390625e-08 ;  /* 0x00000001ff007431 */ /* 0x004fe400000001ff */
[----:B------:R-:W-:Y:S03]  /*4f10*/  IMAD.MOV.U32 R59, RZ, RZ, 0x1 ;  /* 0x00000001ff3b7424 */ /* 0x000fe600078e00ff */
[----:B------:R-:W-:Y:S05]  /*4f20*/  PLOP3.LUT P0, PT, PT, PT, UP0, 0x80, 0x8 ;  /* 0x000000000008781c */ /* 0x000fea0003f0f008 */
[----:B------:R-:W2:Y:S01]  /*4f30*/  @UP0 LDCU.64 UR10, c[0x0][0x888] ;  /* 0x00011100ff0a07ac */ /* 0x000ea20008000a00 */
[----:B------:R-:W-:Y:S07]  /*4f40*/  @UP0 UIMAD UR8, UR36, UR4, URZ ;  /* 0x00000004240802a4 */ /* 0x000fee000f8e02ff */
[----:B------:R-:W-:Y:S01]  /*4f50*/  @!P0 PRMT R59, R0, 0x7610, R59 ;  /* 0x00007610003b8816 */ /* 0x000fe2000000003b */
[----:B--2---:R-:W-:Y:S03]  /*4f60*/  @UP0 UIMAD.WIDE UR10, UR8, 0x4, UR10 ;  /* 0x00000004080a08a5 */ /* 0x004fe6000f8e020a */
[----:B------:R-:W2:Y:S03]  /*4f70*/  @!UP0 LDCU UR8, c[0x0][0x880] ;  /* 0x00011000ff0887ac */ /* 0x000ea60008000800 */
[----:B------:R-:W-:Y:S01]  /*4f80*/  IMAD.U32 R10, RZ, RZ, UR10 ;  /* 0x0000000aff0a7e24 */ /* 0x000fe2000f8e00ff */
[----:B------:R-:W-:Y:S05]  /*4f90*/  MOV R11, UR11 ;  /* 0x0000000b000b7c02 */ /* 0x000fea0008000f00 */
[----:B------:R4:W5:Y:S02]  /*4fa0*/  @P0 LDG.E R35, desc[UR46][R10.64] ;  /* 0x0000002e0a230981 */ /* 0x000964000c1e1900 */
[----:B--2-4-:R-:W-:Y:S07]  /*4fb0*/  @!P0 IMAD.U32 R35, RZ, RZ, UR8 ;  /* 0x00000008ff238e24 */ /* 0x014fee000f8e00ff */
.L_x_92:
[----:B-----5:R-:W-:Y:S01]  /*4fc0*/  @!P2 FSETP.EQ.AND P0, PT, R35, RZ, PT ;  /* 0x000000ff2300a20b */ /* 0x020fe20003f02000 */
[----:B------:R-:W-:Y:S01]  /*4fd0*/  @!UPT UIADD3 URZ, UPT, UPT, URZ, URZ, URZ ;  /* 0x000000fffffff290 */ /* 0x000fe2000fffe0ff */
[----:B------:R-:W-:Y:S11]  /*4fe0*/  @!P2 BRA `(.L_x_93) ;  /* 0x000000000014a947 */ /* 0x000ff60003800000 */
[----:B------:R-:W-:Y:S02]  /*4ff0*/  LOP3.LUT P2, RZ, R59, 0xff, RZ, 0xc0, !PT ;  /* 0x000000ff3bff7812 */ /* 0x000fe4000784c0ff */
[----:B------:R-:W-:Y:S04]  /*5000*/  PLOP3.LUT P0, PT, PT, PT, UP0, 0x80, 0x8 ;  /* 0x000000000008781c */ /* 0x000fe80003f0f008 */
[----:B------:R-:W-:Y:S07]  /*5010*/  PLOP3.LUT P0, PT, P0, PT, PT, 0x8, 0x80 ;  /* 0x000000000080781c */ /* 0x000fee000070e170 */
[----:B------:R-:W-:Y:S11]  /*5020*/  @P2 FSETP.EQ.AND P0, PT, R35, RZ, PT ;  /* 0x000000ff2300220b */ /* 0x000ff60003f02000 */
[----:B------:R-:W-:Y:S02]  /*5030*/  @!UPT UIADD3 URZ, UPT, UPT, URZ, URZ, URZ ;  /* 0x000000fffffff290 */ /* 0x000fe4000fffe0ff */
.L_x_93:
[----:B------:R-:W-:Y:S01]  /*5040*/  ULEA UR15, UR13, UR7, 0x3 ;  /* 0x000000070d0f7291 */ /* 0x000fe2000f8e18ff */
[----:B--2---:R-:W-:Y:S02]  /*5050*/  SHF.L.U32 R3, R34, 0x1f, RZ ;  /* 0x0000001f22037819 */ /* 0x004fe400000006ff */
[----:B------:R-:W-:Y:S04]  /*5060*/  ELECT P4, URZ, PT ;  /* 0x0000000000ff782f */ /* 0x000fe80003880000 */
[----:B------:R-:W-:Y:S02]  /*5070*/  PLOP3.LUT P4, PT, P0, P4, PT, 0xf2, 0x2f ;  /* 0x00000000002f781c */ /* 0x000fe40000789e72 */
[----:B------:R-:W2:Y:S11]  /*5080*/  SYNCS.PHASECHK.TRANS64.TRYWAIT P2, [UR15+0x488], R3 ;  /* 0x00048803ff0075a7 */ /* 0x000eb6000804110f */
[----:B-1----:R-:W-:Y:S05]  /*5090*/  @!P4 IADD3 R20, P0, PT, R32, 0x580, RZ ;  /* 0x000005802014c810 */ /* 0x002fea0007f1e0ff */
[----:B------:R-:W-:Y:S01]  /*50a0*/  @!P4 IMAD.X R12, RZ, RZ, R33, P0 ;  /* 0x000000ffff0cc224 */ /* 0x000fe200000e0621 */
[----:B--2---:R-:W-:Y:S07]  /*50b0*/  @!P2 BRA `(.L_x_94) ;  /* 0x00000034006ca947 */ /* 0x004fee0003800000 */
.L_x_170:
[----:B------:R-:W2:Y:S01]  /*50c0*/  LDC.64 R14, c[0x0][0xb10] ;  /* 0x0002c400ff0e7b82 */ /* 0x000ea20000000a00 */
[----:B------:R-:W-:Y:S01]  /*50d0*/  @!P4 R2UR UR8, R12 ;  /* 0x000000000c08c2ca */ /* 0x000fe200000e0000 */
[----:B------:R-:W-:Y:S01]  /*50e0*/  VOTEU.ALL UP3, P4 ;  /* 0x0000000000ff7886 */ /* 0x000fe20002060000 */
[----:B------:R-:W-:Y:S01]  /*50f0*/  @!P4 R2UR UR9, R20 ;  /* 0x000000001409c2ca */ /* 0x000fe200000e0000 */
[----:B------:R-:W-:Y:S01]  /*5100*/  UIADD3 UR25, UPT, UPT, UR15, 0x470, URZ ;  /* 0x000004700f197890 */ /* 0x000fe2000fffe0ff */
[----:B------:R-:W-:Y:S03]  /*5110*/  @P3 SHF.R.U32.HI R24, RZ, 0x10, R29 ;  /* 0x00000010ff183819 */ /* 0x000fe6000001161d */
[----:B------:R-:W4:Y:S01]  /*5120*/  LDC.64 R10, c[0x0][0xb18] ;  /* 0x0002c600ff0a7b82 */ /* 0x000f220000000a00 */
[----:B------:R-:W-:Y:S01]  /*5130*/  UIADD3 UR14, UPT, UPT, UR13, 0x1, URZ ;  /* 0x000000010d0e7890 */ /* 0x000fe2000fffe0ff */
[----:B------:R-:W-:Y:S01]  /*5140*/  VIADD R27, R27, 0x1 ;  /* 0x000000011b1b7836 */ /* 0x000fe20000000000 */
[----:B------:R-:W-:Y:S01]  /*5150*/  VOTEU.ALL UP2, P4 ;  /* 0x0000000000ff7886 */ /* 0x000fe20002040000 */
[----:B------:R-:W-:Y:S01]  /*5160*/  UMOV UR18, 0x0 ;  /* 0x0000000000127882 */ /* 0x000fe20000000000 */
[----:B------:R-:W-:Y:S03]  /*5170*/  UISETP.NE.AND UP6, UPT, UR14, 0x3, UPT ;  /* 0x000000030e00788c */ /* 0x000fe6000bfc5270 */
[----:B-1----:R-:W1:Y:S01]  /*5180*/  @!P1 LDC R0, c[0x0][0xb20] ;  /* 0x0002c800ff009b82 */ /* 0x002e620000000800 */
[----:B------:R-:W-:Y:S01]  /*5190*/  UMOV UR19, 0x10000000 ;  /* 0x1000000000137882 */ /* 0x000fe20000000000 */
[----:B------:R-:W-:Y:S01]  /*51a0*/  IMAD.U32 R21, RZ, RZ, UR8 ;  /* 0x00000008ff157e24 */ /* 0x000fe2000f8e00ff */
[----:B------:R-:W-:Y:S05]  /*51b0*/  @!UP3 ULEA UR8, UR13, UR7, 0xc ;  /* 0x000000070d08b291 */ /* 0x000fea000f8e60ff */
[----:B------:R-:W5:Y:S01]  /*51c0*/  @!P1 LDC R3, c[0x0][0xb0c] ;  /* 0x0002c300ff039b82 */ /* 0x000f620000000800 */
[----:B------:R-:W-:Y:S01]  /*51d0*/  IMAD.U32 R20, RZ, RZ, UR9 ;  /* 0x00000009ff147e24 */ /* 0x000fe2000f8e00ff */
[----:B------:R-:W-:Y:S01]  /*51e0*/  UMOV UR28, UR36 ;  /* 0x00000024001c7c82 */ /* 0x000fe20008000000 */
[----:B------:R-:W-:Y:S01]  /*51f0*/  @!P4 R2UR UR21, R21 ;  /* 0x000000001515c2ca */ /* 0x000fe200000e0000 */
[----:B------:R-:W-:Y:S02]  /*5200*/  @!UP3 UIADD3 UR24, UPT, UPT, UR8, 0x600, URZ ;  /* 0x000006000818b890 */ /* 0x000fe4000fffe0ff */
[----:B------:R-:W-:Y:S01]  /*5210*/  @!P4 R2UR UR20, R20 ;  /* 0x000000001414c2ca */ /* 0x000fe200000e0000 */
[----:B------:R-:W-:Y:S01]  /*5220*/  @!UP3 UIADD3 UR10, UPT, UPT, UR26, 0x20, URZ ;  /* 0x000000201a0ab890 */ /* 0x000fe2000fffe0ff */
[----:B------:R-:W-:Y:S01]  /*5230*/  @!P4 IMAD.MOV.U32 R20, RZ, RZ, 0x1000 ;  /* 0x00001000ff14c424 */ /* 0x000fe200078e00ff */
[----:B------:R-:W-:Y:S02]  /*5240*/  @!UP3 UIADD3 UR8, UPT, UPT, UR8, 0xe00, URZ ;  /* 0x00000e000808b890 */ /* 0x000fe4000fffe0ff */
[----:B------:R-:W-:Y:S01]  /*5250*/  USEL UR9, URZ, 0x1, UP6 ;  /* 0x00000001ff097887 */ /* 0x000fe2000b000000 */
[----:B------:R-:W-:Y:S01]  /*5260*/  VOTEU.ALL UP1, P4 ;  /* 0x0000000000ff7886 */ /* 0x000fe20002020000 */
[----:B------:R-:W-:Y:S01]  /*5270*/  UMOV UR11, UR27 ;  /* 0x0000001b000b7c82 */ /* 0x000fe20008000000 */
[----:B------:R-:W-:Y:S01]  /*5280*/  UMOV UR12, UR36 ;  /* 0x00000024000c7c82 */ /* 0x000fe20008000000 */
[----:B------:R-:W-:Y:S02]  /*5290*/  UPRMT UR16, UR37, 0x654, UR25 ;  /* 0x0000065425107896 */ /* 0x000fe40008000019 */
[----:B------:R-:W-:Y:S01]  /*52a0*/  LOP3.LUT R34, R34, UR9, RZ, 0x3c, !PT ;  /* 0x0000000922227c12 */ /* 0x000fe2000f8e3cff */
[----:B------:R-:W-:Y:S01]  /*52b0*/  UMOV UR9, UR25 ;  /* 0x0000001900097c82 */ /* 0x000fe20008000000 */
[----:B------:R1:W-:Y:S01]  /*52c0*/  @!UP2 UTMALDG.3D [UR24], [UR20], desc[UR18] ;  /* 0x000012181400a5b4 */ /* 0x0003e20008011000 */
[----:B------:R-:W-:Y:S01]  /*52d0*/  USEL UR14, UR14, URZ, UP6 ;  /* 0x000000ff0e0e7287 */ /* 0x000fe2000b000000 */
[----:B------:R-:W-:Y:S03]  /*52e0*/  SHF.L.U32 R12, R34, 0x1f, RZ ;  /* 0x0000001f220c7819 */ /* 0x000fe600000006ff */
[----:B------:R-:W-:Y:S01]  /*52f0*/  ULEA UR13, UR14, UR7, 0x3 ;  /* 0x000000070e0d7291 */ /* 0x000fe2000f8e18ff */
[----:B--2---:R-:W-:Y:S01]  /*5300*/  @!P1 IMAD.HI.U32 R14, R13, R14, RZ ;  /* 0x0000000e0d0e9227 */ /* 0x004fe200078e00ff */
[----:B----4-:R-:W-:Y:S01]  /*5310*/  @!P1 ISETP.NE.AND P0, PT, R10, 0x1, PT ;  /* 0x000000010a00980c */ /* 0x010fe20003f05270 */
[----:B------:R2:W-:Y:S01]  /*5320*/  @!UP1 UTMALDG.3D [UR8], [UR20], desc[UR18] ;  /* 0x00001208140095b4 */ /* 0x0005e20008011000 */
[----:B------:R2:W-:Y:S01]  /*5330*/  @!P4 SYNCS.ARRIVE.TRANS64.RED.A0TR RZ, [UR15+0x470], R20 ;  /* 0x00047014ffffc9a7 */ /* 0x0005e2000830040f */
[C---:B------:R-:W-:Y:S01]  /*5340*/  @!P1 IMAD.HI.U32 R11, R8.reuse, R11, RZ ;  /* 0x0000000b080b9227 */ /* 0x040fe200078e00ff */
[----:B------:R-:W-:Y:S02]  /*5350*/  @!P1 SHF.R.U32.HI R14, RZ, R15, R14 ;  /* 0x0000000fff0e9219 */ /* 0x000fe4000001160e */
[----:B-----5:R-:W-:Y:S02]  /*5360*/  @!P1 ISETP.NE.AND P2, PT, R3, 0x1, PT ;  /* 0x000000010300980c */ /* 0x020fe40003f45270 */
[----:B-1----:R-:W-:Y:S02]  /*5370*/  @!P1 SHF.R.U32.HI R9, RZ, R0, R11 ;  /* 0x00000000ff099219 */ /* 0x002fe4000001160b */
[----:B------:R-:W-:Y:S02]  /*5380*/  @!P1 SEL R14, R13, R14, !P2 ;  /* 0x0000000e0d0e9207 */ /* 0x000fe40005000000 */
[----:B------:R-:W-:Y:S05]  /*5390*/  @!P1 SEL R9, R8, R9, !P0 ;  /* 0x0000000908099207 */ /* 0x000fea0004000000 */
[----:B------:R-:W-:Y:S01]  /*53a0*/  @!P1 IMAD.IADD R0, R9, 0x1, -R14 ;  /* 0x0000000109009824 */ /* 0x000fe200078e0a0e */
[----:B------:R-:W-:Y:S01]  /*53b0*/  SYNCS.ARRIVE.TRANS64.RED.A1T0 RZ, [UR16], RZ ;  /* 0x000000ffffff79a7 */ /* 0x000fe20008100410 */
[----:B------:R-:W-:Y:S02]  /*53c0*/  @!P1 IMAD.IADD R9, R14, 0x1, -R9 ;  /* 0x000000010e099824 */ /* 0x000fe400078e0a09 */
[----:B------:R-:W-:Y:S02]  /*53d0*/  @!P1 IMAD R13, R0, R3, R13 ;  /* 0x00000003000d9224 */ /* 0x000fe400078e020d */
[----:B------:R-:W-:Y:S01]  /*53e0*/  @!P1 IMAD R8, R9, R10, R8 ;  /* 0x0000000a09089224 */ /* 0x000fe200078e0208 */
[----:B------:R-:W1:Y:S02]  /*53f0*/  SYNCS.PHASECHK.TRANS64.TRYWAIT P5, [UR13+0x488], R12 ;  /* 0x0004880cff0075a7 */ /* 0x000e6400080a110d */
[----:B-12---:R-:W-:Y:S05]  /*5400*/  @!P5 BRA `(.L_x_95) ;  /* 0x0000003000b0d947 */ /* 0x006fea0003800000 */
.L_x_172:
[----:B------:R-:W-:Y:S01]  /*5410*/  UIADD3 UR17, UPT, UPT, UR13, 0x470, URZ ;  /* 0x000004700d117890 */ /* 0x000fe2000fffe0ff */
[----:B-1----:R-:W-:Y:S01]  /*5420*/  @!P4 IADD3 R3, P0, PT, R32, 0x580, RZ ;  /* 0x000005802003c810 */ /* 0x002fe20007f1e0ff */
[----:B------:R-:W-:Y:S01]  /*5430*/  VOTEU.ALL UP2, P4 ;  /* 0x0000000000ff7886 */ /* 0x000fe20002040000 */
[----:B------:R-:W-:Y:S01]  /*5440*/  UMOV UR22, 0x0 ;  /* 0x0000000000167882 */ /* 0x000fe20000000000 */
[----:B------:R-:W-:Y:S01]  /*5450*/  UPRMT UR15, UR37, 0x654, UR17 ;  /* 0x00000654250f7896 */ /* 0x000fe20008000011 */
[----:B------:R-:W-:Y:S01]  /*5460*/  @!P4 R2UR UR9, R3 ;  /* 0x000000000309c2ca */ /* 0x000fe200000e0000 */
[----:B------:R-:W-:Y:S01]  /*5470*/  @!P4 IMAD.X R0, RZ, RZ, R33, P0 ;  /* 0x000000ffff00c224 */ /* 0x000fe200000e0621 */
[----:B------:R-:W-:Y:S01]  /*5480*/  UMOV UR23, 0x10000000 ;  /* 0x1000000000177882 */ /* 0x000fe20000000000 */
[----:B------:R-:W-:Y:S01]  /*5490*/  UMOV UR19, UR27 ;  /* 0x0000001b00137c82 */ /* 0x000fe20008000000 */
[----:B------:R-:W-:Y:S01]  /*54a0*/  UMOV UR20, UR36 ;  /* 0x0000002400147c82 */ /* 0x000fe20008000000 */
[----:B------:R-:W-:Y:S01]  /*54b0*/  UMOV UR11, UR27 ;  /* 0x0000001b000b7c82 */ /* 0x000fe20008000000 */
[----:B------:R-:W-:Y:S01]  /*54c0*/  @!P4 R2UR UR8, R0 ;  /* 0x000000000008c2ca */ /* 0x000fe200000e0000 */
[----:B------:R-:W-:Y:S01]  /*54d0*/  UMOV UR12, UR36 ;  /* 0x00000024000c7c82 */ /* 0x000fe20008000000 */
[----:B------:R-:W-:Y:S01]  /*54e0*/  VOTEU.ALL UP1, P4 ;  /* 0x0000000000ff7886 */ /* 0x000fe20002020000 */
[----:B------:R-:W-:Y:S01]  /*54f0*/  @P3 R2UR UR36, R24 ;  /* 0x00000000182432ca */ /* 0x000fe200000e0000 */
[----:B------:R-:W-:Y:S01]  /*5500*/  IMAD.IADD R20, R8, 0x1, R58 ;  /* 0x0000000108147824 */ /* 0x000fe200078e023a */
[----:B------:R-:W-:Y:S01]  /*5510*/  ISETP.NE.AND P0, PT, R27, 0x2, PT ;  /* 0x000000021b00780c */ /* 0x000fe20003f05270 */
[----:B------:R-:W-:Y:S01]  /*5520*/  IMAD.IADD R21, R13, 0x1, R60 ;  /* 0x000000010d157824 */ /* 0x000fe200078e023c */
[----:B------:R-:W-:Y:S01]  /*5530*/  @!UP1 UIADD3 UR18, UPT, UPT, UR26, 0x10, URZ ;  /* 0x000000101a129890 */ /* 0x000fe2000fffe0ff */
[----:B------:R-:W-:Y:S01]  /*5540*/  IMAD.U32 R10, RZ, RZ, UR9 ;  /* 0x00000009ff0a7e24 */ /* 0x000fe2000f8e00ff */
[----:B------:R-:W-:Y:S01]  /*5550*/  @!UP1 UIADD3 UR10, UPT, UPT, UR26, 0x30, URZ ;  /* 0x000000301a0a9890 */ /* 0x000fe2000fffe0ff */
[----:B------:R-:W-:Y:S01]  /*5560*/  SEL R0, RZ, 0x1, P0 ;  /* 0x00000001ff007807 */ /* 0x000fe20000000000 */
[----:B------:R-:W-:Y:S01]  /*5570*/  UMOV UR9, UR17 ;  /* 0x0000001100097c82 */ /* 0x000fe20008000000 */
[----:B------:R-:W-:Y:S01]  /*5580*/  SEL R27, R27, RZ, P0 ;  /* 0x000000ff1b1b7207 */ /* 0x000fe20000000000 */
[----:B------:R-:W-:Y:S01]  /*5590*/  IMAD.U32 R11, RZ, RZ, UR8 ;  /* 0x00000008ff0b7e24 */ /* 0x000fe2000f8e00ff */
[----:B------:R-:W-:Y:S01]  /*55a0*/  @!P4 R2UR UR24, R10 ;  /* 0x000000000a18c2ca */ /* 0x000fe200000e0000 */
[----:B------:R-:W-:Y:S01]  /*55b0*/  @!UP1 ULEA UR8, UR14, UR7, 0xc ;  /* 0x000000070e089291 */ /* 0x000fe2000f8e60ff */
[----:B------:R-:W-:Y:S02]  /*55c0*/  LOP3.LUT R25, R25, R0, RZ, 0x3c, !PT ;  /* 0x0000000019197212 */ /* 0x000fe400078e3cff */
[----:B------:R-:W-:Y:S01]  /*55d0*/  @!P4 R2UR UR25, R11 ;  /* 0x000000000b19c2ca */ /* 0x000fe200000e0000 */
[----:B------:R-:W-:Y:S02]  /*55e0*/  @!UP1 UIADD3 UR16, UPT, UPT, UR8, 0x600, URZ ;  /* 0x0000060008109890 */ /* 0x000fe4000fffe0ff */
[----:B------:R-:W-:Y:S01]  /*55f0*/  @!UP1 UIADD3 UR8, UPT, UPT, UR8, 0xe00, URZ ;  /* 0x00000e0008089890 */ /* 0x000fe2000fffe0ff */
[----:B------:R-:W-:Y:S09]  /*5600*/  VOTEU.ALL UP1, P4 ;  /* 0x0000000000ff7886 */ /* 0x000ff20002020000 */
[----:B------:R2:W-:Y:S01]  /*5610*/  @!UP2 UTMALDG.3D [UR16], [UR24], desc[UR22] ;  /* 0x000016101800a5b4 */ /* 0x0005e20008011000 */
[----:B------:R2:W-:Y:S01]  /*5620*/  @!UP1 UTMALDG.3D [UR8], [UR24], desc[UR22] ;  /* 0x00001608180095b4 */ /* 0x0005e20008011000 */
[----:B------:R2:W-:Y:S01]  /*5630*/  @!P4 SYNCS.ARRIVE.TRANS64.RED.A0TR RZ, [UR13+0x470], R23 ;  /* 0x00047017ffffc9a7 */ /* 0x0005e2000830040d */
[----:B------:R-:W-:Y:S04]  /*5640*/  UIADD3 UR13, UPT, UPT, UR14, 0x1, URZ ;  /* 0x000000010e0d7890 */ /* 0x000fe8000fffe0ff */
[----:B------:R-:W-:Y:S04]  /*5650*/  UISETP.NE.AND UP1, UPT, UR13, 0x3, UPT ;  /* 0x000000030d00788c */ /* 0x000fe8000bf25270 */
[----:B------:R-:W-:Y:S02]  /*5660*/  USEL UR14, URZ, 0x1, UP1 ;  /* 0x00000001ff0e7887 */ /* 0x000fe40008800000 */
[----:B------:R-:W-:Y:S02]  /*5670*/  USEL UR13, UR13, URZ, UP1 ;  /* 0x000000ff0d0d7287 */ /* 0x000fe40008800000 */
[----:B------:R-:W-:Y:S02]  /*5680*/  UPLOP3.LUT UP1, UPT, UPT, UPT, UPT, 0x80, 0x8 ;  /* 0x000000000008789c */ /* 0x000fe40003f2f070 */
[----:B------:R-:W-:Y:S01]  /*5690*/  LOP3.LUT R34, R34, UR14, RZ, 0x3c, !PT ;  /* 0x0000000e22227c12 */ /* 0x000fe2000f8e3cff */
[----:B------:R-:W-:Y:S01]  /*56a0*/  SYNCS.ARRIVE.TRANS64.RED.A1T0 RZ, [UR15], RZ ;  /* 0x000000ffffff79a7 */ /* 0x000fe2000810040f */
[----:B------:R-:W-:Y:S07]  /*56b0*/  @P3 BRA `(.L_x_96) ;  /* 0xfffffff000e43947 */ /* 0x000fee000383ffff */
[----:B------:R-:W-:Y:S01]  /*56c0*/  UIADD3 UR7, UPT, UPT, UR7, 0x488, URZ ;  /* 0x0000048807077890 */ /* 0x000fe2000fffe0ff */
[----:B------:R-:W-:-:S03]  /*56d0*/  SHF.L.U32 R3, R34, 0x1f, RZ ;  /* 0x0000001f22037819 */ /* 0x000fc600000006ff */
[----:B------:R-:W-:-:S09]  /*56e0*/  ULEA UR4, UR13, UR7, 0x3 ;  /* 0x000000070d047291 */ /* 0x000fd2000f8e18ff */
[----:B------:R-:W1:Y:S02]  /*56f0*/  SYNCS.PHASECHK.TRANS64.TRYWAIT P0, [UR4], R3 ;  /* 0x00000003ff0075a7 */ /* 0x000e640008001104 */
[----:B-1----:R-:W-:Y:S05]  /*5700*/  @!P0 BRA `(.L_x_97) ;  /* 0x0000003000088947 */ /* 0x002fea0003800000 */
.L_x_174:
        /* <DEDUP_REMOVED lines=9> */
.L_x_176:
[----:B------:R-:W-:-:S04]  /*57a0*/  UIADD3 UR5, UPT, UPT, UR5, 0x1, URZ ;  /* 0x0000000105057890 */ /* 0x000fc8000fffe0ff */
[----:B------:R-:W-:-:S04]  /*57b0*/  UISETP.NE.AND UP0, UPT, UR5, 0x3, UPT ;  /* 0x000000030500788c */ /* 0x000fc8000bf05270 */
[----:B------:R-:W-:Y:S02]  /*57c0*/  USEL UR4, URZ, 0x1, UP0 ;  /* 0x00000001ff047887 */ /* 0x000fe40008000000 */
[----:B------:R-:W-:-:S04]  /*57d0*/  USEL UR5, UR5, URZ, UP0 ;  /* 0x000000ff05057287 */ /* 0x000fc80008000000 */
[----:B------:R-:W-:Y:S01]  /*57e0*/  ULEA UR5, UR5, UR7, 0x3 ;  /* 0x0000000705057291 */ /* 0x000fe2000f8e18ff */
[----:B-1----:R-:W-:-:S04]  /*57f0*/  LOP3.LUT R3, R34, UR4, RZ, 0x3c, !PT ;  /* 0x0000000422037c12 */ /* 0x002fc8000f8e3cff */
[----:B------:R-:W-:Y:S01]  /*5800*/  SHF.L.U32 R3, R3, 0x1f, RZ ;  /* 0x0000001f03037819 */ /* 0x000fe200000006ff */
[----:B------:R-:W-:-:S07]  /*5810*/  IMAD.U32 R0, RZ, RZ, UR5 ;  /* 0x00000005ff007e24 */ /* 0x000fce000f8e00ff */
.L_x_99:
[----:B-1----:R1:W4:Y:S02]  /*5820*/  SYNCS.PHASECHK.TRANS64.TRYWAIT P0, [R0+URZ], R3 ;  /* 0x00000003000075a7 */ /* 0x00232400080011ff */
[----:B----4-:R-:W-:Y:S05]  /*5830*/  @!P0 NANOSLEEP.SYNCS 0x989680 ;  /* 0x009896800000895d */ /* 0x010fea0003900000 */
[----:B------:R-:W4:Y:S02]  /*5840*/  @!P0 SYNCS.PHASECHK.TRANS64 P0, [R0+URZ], R3 ;  /* 0x00000003000085a7 */ /* 0x000f2400080010ff */
[----:B--2-4-:R-:W-:Y:S05]  /*5850*/  @P0 EXIT ;  /* 0x000000000000094d */ /* 0x014fea0003800000 */
[----:B------:R-:W-:Y:S05]  /*5860*/  BRA `(.L_x_99) ;  /* 0xfffffffc00ec7947 */ /* 0x000fea000383ffff */
.L_x_87:
[----:B------:R-:W-:-:S06]  /*5870*/  UISETP.GE.AND UP1, UPT, UR10, 0x4, UPT ;  /* 0x000000040a00788c */ /* 0x000fcc000bf26270 */
[----:B------:R-:W-:-:S13]  /*5880*/  PLOP3.LUT P0, PT, PT, PT, UP1, 0x80, 0x8 ;  /* 0x000000000008781c */ /* 0x000fda0003f0f018 */
[----:B------:R-:W-:Y:S05]  /*5890*/  @!P0 EXIT ;  /* 0x000000000000894d */ /* 0x000fea0003800000 */
[----:B------:R-:W-:Y:S01]  /*58a0*/  BAR.SYNC.DEFER_BLOCKING 0x6, 0xa0 ;  /* 0x0182800000007b1d */ /* 0x000fe20000010000 */
[----:B------:R-:W-:Y:S01]  /*58b0*/  IMAD.SHL.U32 R4, R70, 0x200000, RZ ;  /* 0x0020000046047824 */ /* 0x000fe200078e00ff */
[----:B------:R-:W-:Y:S01]  /*58c0*/  CS2R R72, SRZ ;  /* 0x0000000000487805 */ /* 0x000fe2000001ff00 */
[C---:B------:R-:W-:Y:S02]  /*58d0*/  IMAD.SHL.U32 R69, R74.reuse, 0x10, RZ ;  /* 0x000000104a457824 */ /* 0x040fe400078e00ff */
[----:B------:R-:W-:Y:S01]  /*58e0*/  IMAD.U32 R33, R74, 0x10000, RZ ;  /* 0x000100004a217824 */ /* 0x000fe200078e00ff */
[----:B------:R-:W-:Y:S02]  /*58f0*/  UMOV UR48, 0x400 ;  /* 0x0000040000307882 */ /* 0x000fe40000000000 */
[----:B------:R-:W1:Y:S01]  /*5900*/  LDC R63, c[0x0][0x370] ;  /* 0x0000dc00ff3f7b82 */ /* 0x000e620000000800 */
[----:B------:R-:W-:Y:S01]  /*5910*/  ULEA UR48, UR37, UR48, 0x18 ;  /* 0x0000003025307291 */ /* 0x000fe2000f8ec0ff */
[----:B------:R-:W-:Y:S01]  /*5920*/  LOP3.LUT R4, R4, 0x200000, RZ, 0xc0, !PT ;  /* 0x0020000004047812 */ /* 0x000fe200078ec0ff */
[----:B------:R-:W-:Y:S01]  /*5930*/  IMAD.SHL.U32 R68, R74, 0x2, RZ ;  /* 0x000000024a447824 */ /* 0x000fe200078e00ff */
[C---:B------:R-:W-:Y:S01]  /*5940*/  LOP3.LUT R5, R69.reuse, 0x40, RZ, 0xc0, !PT ;  /* 0x0000004045057812 */ /* 0x040fe200078ec0ff */
[----:B------:R-:W-:Y:S01]  /*5950*/  IMAD.SHL.U32 R3, R70, 0x200, RZ ;  /* 0x0000020046037824 */ /* 0x000fe200078e00ff */
[----:B------:R-:W-:Y:S01]  /*5960*/  LOP3.LUT R2, R69, 0x5b0, RZ, 0xc0, !PT ;  /* 0x000005b045027812 */ /* 0x000fe200078ec0ff */
[----:B------:R-:W-:Y:S01]  /*5970*/  IMAD.MOV.U32 R30, RZ, RZ, RZ ;  /* 0x000000ffff1e7224 */ /* 0x000fe200078e00ff */
[----:B------:R-:W2:Y:S01]  /*5980*/  LDC R28, c[0x0][0xb0c] ;  /* 0x0002c300ff1c7b82 */ /* 0x000ea20000000800 */
[----:B------:R-:W-:Y:S01]  /*5990*/  LOP3.LUT R33, R4, 0x400000, R33, 0xf8, !PT ;  /* 0x0040000004217812 */ /* 0x000fe200078ef821 */
[----:B------:R-:W-:Y:S01]  /*59a0*/  IMAD.MOV.U32 R78, RZ, RZ, RZ ;  /* 0x000000ffff4e7224 */ /* 0x000fe200078e00ff */
[----:B------:R-:W-:Y:S01]  /*59b0*/  LOP3.LUT R68, R5, 0x8, R68, 0xf8, !PT ;  /* 0x0000000805447812 */ /* 0x000fe200078ef844 */
[----:B------:R-:W3:Y:S01]  /*59c0*/  LDCU.64 UR54, c[0x0][0x348] ;  /* 0x00006900ff3677ac */ /* 0x000ee20008000a00 */
[----:B------:R-:W-:-:S02]  /*59d0*/  LOP3.LUT R3, R2, 0x200, R3, 0xf8, !PT ;  /* 0x0000020002037812 */ /* 0x000fc400078ef803 */
[----:B------:R-:W-:Y:S01]  /*59e0*/  LOP3.LUT P0, RZ, R69, 0x40, RZ, 0xc0, !PT ;  /* 0x0000004045ff7812 */ /* 0x000fe2000780c0ff */
[----:B------:R-:W4:Y:S01]  /*59f0*/  LDC R61, c[0x0][0xb20] ;  /* 0x0002c800ff3d7b82 */ /* 0x000f220000000800 */
[----:B------:R-:W3:Y:S01]  /*5a00*/  LDS R0, [UR48+0x560] ;  /* 0x00056030ff007984 */ /* 0x000ee20008000800 */
[----:B------:R-:W-:Y:S01]  /*5a10*/  LOP3.LUT R68, R3, R68, RZ, 0xfc, !PT ;  /* 0x0000004403447212 */ /* 0x000fe200078efcff */
[----:B------:R-:W1:Y:S01]  /*5a20*/  LDCU.64 UR38, c[0x0][0x888] ;  /* 0x00011100ff2677ac */ /* 0x000e620008000a00 */
[----:B------:R-:W-:Y:S01]  /*5a30*/  LOP3.LUT R74, R74, 0x60, RZ, 0xc0, !PT ;  /* 0x000000604a4a7812 */ /* 0x000fe200078ec0ff */
[----:B------:R-:W1:Y:S03]  /*5a40*/  LDCU.64 UR44, c[0x0][0x890] ;  /* 0x00011200ff2c77ac */ /* 0x000e660008000a00 */
[----:B------:R-:W1:Y:S01]  /*5a50*/  LDC R27, c[0x0][0xb30] ;  /* 0x0002cc00ff1b7b82 */ /* 0x000e620000000800 */
[----:B------:R-:W-:Y:S01]  /*5a60*/  UMOV UR51, 0x1 ;  /* 0x0000000100337882 */ /* 0x000fe20000000000 */
[----:B------:R-:W-:Y:S01]  /*5a70*/  UIADD3 UR52, UPT, UPT, UR48, 0x600, URZ ;  /* 0x0000060030347890 */ /* 0x000fe2000fffe0ff */
[----:B------:R-:W-:Y:S01]  /*5a80*/  UMOV UR56, URZ ;  /* 0x000000ff00387c82 */ /* 0x000fe20008000000 */
[----:B------:R-:W-:-:S04]  /*5a90*/  UMOV UR50, URZ ;  /* 0x000000ff00327c82 */ /* 0x000fc80008000000 */
[----:B------:R-:W1:Y:S01]  /*5aa0*/  LDC.64 R56, c[0x0][0xb10] ;  /* 0x0002c400ff387b82 */ /* 0x000e620000000a00 */
[----:B------:R-:W-:-:S07]  /*5ab0*/  UMOV UR49, URZ ;  /* 0x000000ff00317c82 */ /* 0x000fce0008000000 */
[----:B------:R-:W1:Y:S08]  /*5ac0*/  LDC.64 R24, c[0x0][0xb18] ;  /* 0x0002c600ff187b82 */ /* 0x000e700000000a00 */
[----:B------:R-:W1:Y:S08]  /*5ad0*/  LDC.64 R22, c[0x0][0xb28] ;  /* 0x0002ca00ff167b82 */ /* 0x000e700000000a00 */
[----:B------:R-:W1:Y:S01]  /*5ae0*/  LDC.64 R54, c[0x0][0x8b0] ;  /* 0x00022c00ff367b82 */ /* 0x000e620000000a00 */
[----:B---3--:R-:W-:Y:S01]  /*5af0*/  IMAD.IADD R33, R0, 0x1, R33 ;  /* 0x0000000100217824 */ /* 0x008fe200078e0221 */
[----:B------:R-:W-:-:S06]  /*5b00*/  P2R R0, PR, RZ, 0x1 ;  /* 0x00000001ff007803 */ /* 0x000fcc0000000000 */
[----:B------:R-:W3:Y:S08]  /*5b10*/  LDC.64 R52, c[0x0][0x8a8] ;  /* 0x00022a00ff347b82 */ /* 0x000ef00000000a00 */
[----:B--2-4-:R-:W1:Y:S02]  /*5b20*/  LDC R62, c[0x0][0x374] ;  /* 0x0000dd00ff3e7b82 */ /* 0x014e640000000800 */
.L_x_130:
[----:B------:R-:W-:Y:S02]  /*5b30*/  LEA R0, R78, UR48, 0x3 ;  /* 0x000000304e007c11 */ /* 0x000fe4000f8e18ff */
[----:B------:R-:W-:Y:S02]  /*5b40*/  SHF.L.U32 R3, R72, 0x1f, RZ ;  /* 0x0000001f48037819 */ /* 0x000fe400000006ff */
[----:B------:R-:W-:Y:S02]  /*5b50*/  LEA R16, R78, UR48, 0x4 ;  /* 0x000000304e107c11 */ /* 0x000fe4000f8e20ff */
[----:B------:R-:W2:Y:S02]  /*5b60*/  SYNCS.PHASECHK.TRANS64.TRYWAIT P0, [R0+URZ+0x4b0], R3 ;  /* 0x0004b003000075a7 */ /* 0x000ea400080011ff */
[----:B-12---:R-:W-:Y:S05]  /*5b70*/  @!P0 BRA `(.L_x_100) ;  /* 0x0000002c001c8947 */ /* 0x006fea0003800000 */
.L_x_177:
[----:B------:R-:W4:Y:S01]  /*5b80*/  LDC.64 R12, c[0x0][0xb10] ;  /* 0x0002c400ff0c7b82 */ /* 0x000f220000000a00 */
[----:B------:R-:W3:Y:S01]  /*5b90*/  LDS.128 R16, [R16+0x540] ;  /* 0x0005400010107984 */ /* 0x000ee20000000c00 */
[----:B-1----:R-:W-:Y:S01]  /*5ba0*/  ISETP.NE.AND P1, PT, R27, 0x1, PT ;  /* 0x000000011b00780c */ /* 0x002fe20003f25270 */
[----:B--2---:R-:W-:Y:S01]  /*5bb0*/  VIADD R0, R0, 0x4c0 ;  /* 0x000004c000007836 */ /* 0x004fe20000000000 */
[----:B------:R-:W-:Y:S04]  /*5bc0*/  ISETP.GE.AND P0, PT, R26, 0x1, PT ;  /* 0x000000011a00780c */ /* 0x000fe80003f06270 */
[----:B------:R-:W1:Y:S01]  /*5bd0*/  LDC.64 R10, c[0x0][0xb18] ;  /* 0x0002c600ff0a7b82 */ /* 0x000e620000000a00 */
[----:B------:R-:W-:Y:S01]  /*5be0*/  PRMT R0, RZ, 0x654, R0 ;  /* 0x00000654ff007816 */ /* 0x000fe20000000000 */
[----:B------:R-:W-:Y:S01]  /*5bf0*/  @!PT LDS RZ, [RZ] ;  /* 0x00000000fffff984 */ /* 0x000fe20000000800 */
[----:B------:R-:W-:Y:S01]  /*5c00*/  @!PT LDS RZ, [RZ] ;  /* 0x00000000fffff984 */ /* 0x000fe20000000800 */
[----:B------:R-:W-:Y:S01]  /*5c10*/  @!PT LDS RZ, [RZ] ;  /* 0x00000000fffff984 */ /* 0x000fe20000000800 */
[----:B------:R-:W-:Y:S01]  /*5c20*/  @!PT LDS RZ, [RZ] ;  /* 0x00000000fffff984 */ /* 0x000fe20000000800 */
[----:B------:R2:W-:Y:S06]  /*5c30*/  MEMBAR.ALL.CTA ;  /* 0x0000000000007992 */ /* 0x0005ec0000008000 */
[----:B--2---:R-:W2:Y:S01]  /*5c40*/  FENCE.VIEW.ASYNC.S ;  /* 0x00000000000073c6 */ /* 0x004ea20000000000 */
[----:B------:R-:W1:Y:S08]  /*5c50*/  @!P1 LDC R14, c[0x0][0xb20] ;  /* 0x0002c800ff0e9b82 */ /* 0x000e700000000800 */
[----:B------:R-:W1:Y:S01]  /*5c60*/  @!P1 LDC R9, c[0x0][0xb0c] ;  /* 0x0002c300ff099b82 */ /* 0x000e620000000800 */
[----:B--2---:R2:W-:Y:S01]  /*5c70*/  SYNCS.ARRIVE.TRANS64.RED.A1T0 RZ, [R0+URZ], RZ ;  /* 0x000000ff00ff79a7 */ /* 0x0045e200081004ff */
[----:B---3--:R-:W-:Y:S04]  /*5c80*/  LOP3.LUT P4, RZ, R18, 0x1, RZ, 0xc0, !PT ;  /* 0x0000000112ff7812 */ /* 0x008fe8000788c0ff */
[----:B------:R-:W-:Y:S09]  /*5c90*/  P2R R75, PR, RZ, 0x10 ;  /* 0x00000010ff4b7803 */ /* 0x000ff20000000000 */
[----:B------:R-:W-:Y:S02]  /*5ca0*/  @P4 MOV R31, R16 ;  /* 0x00000010001f4202 */ /* 0x000fe40000000f00 */
[----:B------:R-:W-:Y:S01]  /*5cb0*/  @P4 LOP3.LUT R29, R17, 0xffff, RZ, 0xc0, !PT ;  /* 0x0000ffff111d4812 */ /* 0x000fe200078ec0ff */
[----:B--2-4-:R-:W-:Y:S06]  /*5cc0*/  @!P0 BRA `(.L_x_101) ;  /* 0x0000000000a48947 */ /* 0x014fec0003800000 */
[----:B------:R-:W-:Y:S01]  /*5cd0*/  IMAD.HI.U32 R36, R62, R25, RZ ;  /* 0x000000193e247227 */ /* 0x000fe200078e00ff */
[----:B------:R-:W-:Y:S02]  /*5ce0*/  ISETP.NE.AND P0, PT, R24, 0x1, PT ;  /* 0x000000011800780c */ /* 0x000fe40003f05270 */
[----:B------:R-:W-:Y:S01]  /*5cf0*/  ISETP.NE.AND P2, PT, R26, 0x1, PT ;  /* 0x000000011a00780c */ /* 0x000fe20003f45270 */
[-C--:B------:R-:W-:Y:S01]  /*5d00*/  IMAD.HI.U32 R34, R63, R56.reuse, RZ ;  /* 0x000000383f227227 */ /* 0x080fe200078e00ff */
[----:B------:R-:W-:Y:S02]  /*5d10*/  SHF.R.U32.HI R37, RZ, R61, R36 ;  /* 0x0000003dff257219 */ /* 0x000fe40000011624 */
[----:B------:R-:W-:Y:S01]  /*5d20*/  ISETP.NE.AND P3, PT, R28, 0x1, PT ;  /* 0x000000011c00780c */ /* 0x000fe20003f65270 */
[----:B------:R-:W-:Y:S01]  /*5d30*/  IMAD.HI.U32 R40, R29, R25, RZ ;  /* 0x000000191d287227 */ /* 0x000fe200078e00ff */
[----:B------:R-:W-:Y:S02]  /*5d40*/  SHF.R.U32.HI R34, RZ, R57, R34 ;  /* 0x00000039ff227219 */ /* 0x000fe40000011622 */
[----:B------:R-:W-:Y:S01]  /*5d50*/  SEL R3, R62, R37, !P0 ;  /* 0x000000253e037207 */ /* 0x000fe20004000000 */
[----:B------:R-:W-:Y:S01]  /*5d60*/  IMAD.HI.U32 R38, R31, R56, RZ ;  /* 0x000000381f267227 */ /* 0x000fe200078e00ff */
[----:B------:R-:W-:Y:S03]  /*5d70*/  SEL R7, R63, R34, !P3 ;  /* 0x000000223f077207 */ /* 0x000fe60005800000 */
[-C--:B------:R-:W-:Y:S01]  /*5d80*/  IMAD.HI.U32 R34, R3, R22.reuse, RZ ;  /* 0x0000001603227227 */ /* 0x080fe200078e00ff */
[----:B------:R-:W-:Y:S03]  /*5d90*/  SHF.R.U32.HI R38, RZ, R57, R38 ;  /* 0x00000039ff267219 */ /* 0x000fe60000011626 */
[----:B------:R-:W-:Y:S01]  /*5da0*/  IMAD.HI.U32 R36, R7, R22, RZ ;  /* 0x0000001607247227 */ /* 0x000fe200078e00ff */
[----:B------:R-:W-:Y:S02]  /*5db0*/  @P2 SHF.R.U32.HI R3, RZ, R23, R34 ;  /* 0x00000017ff032219 */ /* 0x000fe40000011622 */
[----:B------:R-:W-:Y:S02]  /*5dc0*/  SHF.R.U32.HI R34, RZ, R61, R40 ;  /* 0x0000003dff227219 */ /* 0x000fe40000011628 */
[----:B------:R-:W-:Y:S01]  /*5dd0*/  @P2 SHF.R.U32.HI R7, RZ, R23, R36 ;  /* 0x00000017ff072219 */ /* 0x000fe20000011624 */
[C---:B------:R-:W-:Y:S01]  /*5de0*/  IMAD R2, R26.reuse, R3, RZ ;  /* 0x000000031a027224 */ /* 0x040fe200078e02ff */
[----:B------:R-:W-:Y:S02]  /*5df0*/  SEL R5, R29, R34, !P0 ;  /* 0x000000221d057207 */ /* 0x000fe40004000000 */
[----:B------:R-:W-:Y:S01]  /*5e00*/  SEL R3, R31, R38, !P3 ;  /* 0x000000261f037207 */ /* 0x000fe20005800000 */
[----:B------:R-:W-:Y:S01]  /*5e10*/  IMAD R4, R26, R7, RZ ;  /* 0x000000071a047224 */ /* 0x000fe200078e02ff */
[C---:B------:R-:W-:Y:S01]  /*5e20*/  ISETP.GE.AND P0, PT, R5.reuse, R2, PT ;  /* 0x000000020500720c */ /* 0x040fe20003f06270 */
[----:B------:R-:W-:Y:S03]  /*5e30*/  IMAD.HI.U32 R6, R5, R22, RZ ;  /* 0x0000001605067227 */ /* 0x000fe600078e00ff */
[----:B------:R-:W-:Y:S01]  /*5e40*/  ISETP.GE.OR P0, PT, R3, R4, P0 ;  /* 0x000000040300720c */ /* 0x000fe20000706670 */
[----:B------:R-:W-:Y:S01]  /*5e50*/  IMAD.MOV R4, RZ, RZ, -R3 ;  /* 0x000000ffff047224 */ /* 0x000fe200078e0a03 */
[-C--:B------:R-:W-:Y:S03]  /*5e60*/  SHF.R.U32.HI R6, RZ, R23.reuse, R6 ;  /* 0x00000017ff067219 */ /* 0x080fe60000011606 */
[----:B------:R-:W-:Y:S01]  /*5e70*/  IMAD R31, R28, R4, R31 ;  /* 0x000000041c1f7224 */ /* 0x000fe200078e021f */
[----:B------:R-:W-:Y:S05]  /*5e80*/  SEL R15, R5, R6, !P2 ;  /* 0x00000006050f7207 */ /* 0x000fea0005000000 */
[----:B------:R-:W-:Y:S02]  /*5e90*/  IMAD.MOV R6, RZ, RZ, -R15 ;  /* 0x000000ffff067224 */ /* 0x000fe400078e0a0f */
[C---:B------:R-:W-:Y:S04]  /*5ea0*/  @!P0 IMAD.HI.U32 R2, R3.reuse, R22, RZ ;  /* 0x0000001603028227 */ /* 0x040fe800078e00ff */
[----:B------:R-:W-:Y:S01]  /*5eb0*/  IMAD R6, R26, R6, R5 ;  /* 0x000000061a067224 */ /* 0x000fe200078e0205 */
[----:B------:R-:W-:Y:S04]  /*5ec0*/  @!P0 SHF.R.U32.HI R2, RZ, R23, R2 ;  /* 0x00000017ff028219 */ /* 0x000fe80000011602 */
[----:B------:R-:W-:Y:S02]  /*5ed0*/  @!P0 SEL R0, R3, R2, !P2 ;  /* 0x0000000203008207 */ /* 0x000fe40005000000 */
[----:B------:R-:W-:Y:S02]  /*5ee0*/  IADD3 R2, PT, PT, -R5, RZ, RZ ;  /* 0x000000ff05027210 */ /* 0x000fe40007ffe1ff */
[----:B------:R-:W-:Y:S01]  /*5ef0*/  @!P0 IADD3 R8, PT, PT, R15, -R0, RZ ;  /* 0x800000000f088210 */ /* 0x000fe20007ffe0ff */
[----:B------:R-:W-:Y:S02]  /*5f00*/  @!P0 IMAD R0, R7, R6, R0 ;  /* 0x0000000607008224 */ /* 0x000fe400078e0200 */
[----:B------:R-:W-:Y:S02]  /*5f10*/  IMAD R29, R24, R2, R29 ;  /* 0x00000002181d7224 */ /* 0x000fe400078e021d */
[----:B------:R-:W-:Y:S02]  /*5f20*/  @!P0 IMAD R5, R8, R26, R3 ;  /* 0x0000001a08058224 */ /* 0x000fe400078e0203 */
[----:B------:R-:W-:Y:S04]  /*5f30*/  @!P0 IMAD.MOV.U32 R3, RZ, RZ, R0 ;  /* 0x000000ffff038224 */ /* 0x000fe800078e0000 */
[----:B------:R-:W-:Y:S02]  /*5f40*/  IMAD R31, R3, R28, R31 ;  /* 0x0000001c031f7224 */ /* 0x000fe400078e021f */
[----:B------:R-:W-:Y:S07]  /*5f50*/  IMAD R29, R5, R24, R29 ;  /* 0x00000018051d7224 */ /* 0x000fee00078e021d */
.L_x_101:
[----:B-1----:R-:W-:Y:S01]  /*5f60*/  @!P1 ISETP.NE.AND P0, PT, R10, 0x1, PT ;  /* 0x000000010a00980c */ /* 0x002fe20003f05270 */
[----:B------:R-:W-:Y:S01]  /*5f70*/  @!P1 IMAD.HI.U32 R0, R31, R12, RZ ;  /* 0x0000000c1f009227 */ /* 0x000fe200078e00ff */
[----:B------:R-:W-:Y:S01]  /*5f80*/  @!P1 ISETP.NE.AND P2, PT, R9, 0x1, PT ;  /* 0x000000010900980c */ /* 0x000fe20003f45270 */
[----:B------:R-:W-:Y:S01]  /*5f90*/  ULOP3.LUT UP0, URZ, UR52, 0x90, URZ, 0xc0, !UPT ;  /* 0x0000009034ff7892 */ /* 0x000fe2000f80c0ff */
[----:B------:R-:W-:Y:S01]  /*5fa0*/  R2UR UR42, R21 ;  /* 0x00000000152a72ca */ /* 0x000fe200000e0000 */
[----:B------:R-:W-:Y:S01]  /*5fb0*/  @!P1 IMAD.HI.U32 R3, R29, R11, RZ ;  /* 0x0000000b1d039227 */ /* 0x000fe200078e00ff */
[----:B------:R-:W-:Y:S02]  /*5fc0*/  @!P1 SHF.R.U32.HI R0, RZ, R13, R0 ;  /* 0x0000000dff009219 */ /* 0x000fe40000011600 */
[----:B------:R-:W-:Y:S01]  /*5fd0*/  R2UR UR41, R20 ;  /* 0x00000000142972ca */ /* 0x000fe200000e0000 */
[----:B------:R-:W-:Y:S01]  /*5fe0*/  VIADD R78, R78, 0x1 ;  /* 0x000000014e4e7836 */ /* 0x000fe20000000000 */
[----:B------:R-:W-:Y:S02]  /*5ff0*/  @!P1 SHF.R.U32.HI R2, RZ, R14, R3 ;  /* 0x0000000eff029219 */ /* 0x000fe40000011603 */
[----:B------:R-:W-:Y:S02]  /*6000*/  @!P1 SEL R3, R31, R0, !P2 ;  /* 0x000000001f039207 */ /* 0x000fe40005000000 */
[----:B------:R-:W-:Y:S02]  /*6010*/  @!P1 SEL R2, R29, R2, !P0 ;  /* 0x000000021d029207 */ /* 0x000fe40004000000 */
[----:B------:R-:W-:Y:S01]  /*6020*/  @P4 SHF.R.U32.HI R71, RZ, 0x10, R17 ;  /* 0x00000010ff474819 */ /* 0x000fe20000011611 */
[----:B------:R-:W-:Y:S02]  /*6030*/  USHF.L.U32 UR42, UR42, 0x6, URZ ;  /* 0x000000062a2a7899 */ /* 0x000fe400080006ff */
[----:B------:R-:W-:Y:S02]  /*6040*/  @!P1 IMAD.IADD R0, R2, 0x1, -R3 ;  /* 0x0000000102009824 */ /* 0x000fe400078e0a03 */
[----:B------:R-:W-:Y:S01]  /*6050*/  @!P1 IMAD.IADD R2, R3, 0x1, -R2 ;  /* 0x0000000103029824 */ /* 0x000fe200078e0a02 */
[----:B------:R-:W-:Y:S01]  /*6060*/  USHF.L.U32 UR41, UR41, 0x6, URZ ;  /* 0x0000000629297899 */ /* 0x000fe200080006ff */
[----:B------:R-:W-:Y:S02]  /*6070*/  @!P1 IMAD R31, R0, R9, R31 ;  /* 0x00000009001f9224 */ /* 0x000fe400078e021f */
[----:B------:R-:W-:Y:S01]  /*6080*/  @!P1 IMAD R29, R2, R10, R29 ;  /* 0x0000000a021d9224 */ /* 0x000fe200078e021d */
[----:B------:R-:W-:Y:S08]  /*6090*/  BRA.U !UP0, `(.L_x_102) ;  /* 0x00000001087c7547 */ /* 0x000ff0000b800000 */
[----:B------:R-:W1:Y:S01]  /*60a0*/  LDCU.64 UR8, c[0x4][0x80] ;  /* 0x01001000ff0877ac */ /* 0x000e620008000a00 */
[----:B------:R-:W-:Y:S01]  /*60b0*/  MOV R2, 0x0 ;  /* 0x0000000000027802 */ /* 0x000fe20000000f00 */
[----:B------:R-:W-:Y:S02]  /*60c0*/  HFMA2 R12, -RZ, RZ, 0, 5.9604644775390625e-08 ;  /* 0x00000001ff0c7431 */ /* 0x000fe400000001ff */
[----:B------:R-:W-:Y:S01]  /*60d0*/  IMAD.MOV.U32 R8, RZ, RZ, 0x70 ;  /* 0x00000070ff087424 */ /* 0x000fe200078e00ff */
[----:B------:R2:W3:Y:S01]  /*60e0*/  LDC.64 R14, c[0x4][R2] ;  /* 0x01000000020e7b82 */ /* 0x0004e20000000a00 */
[----:B------:R-:W4:Y:S01]  /*60f0*/  LDCU.64 UR6, c[0x4][0x88] ;  /* 0x01001100ff0677ac */ /* 0x000f220008000a00 */
[----:B------:R-:W-:Y:S01]  /*6100*/  IMAD.MOV.U32 R13, RZ, RZ, RZ ;  /* 0x000000ffff0d7224 */ /* 0x000fe200078e00ff */
[----:B------:R-:W2:Y:S01]  /*6110*/  LDCU.64 UR4, c[0x4][0x8] ;  /* 0x01000100ff0477ac */ /* 0x000ea20008000a00 */
[----:B-1----:R-:W-:Y:S01]  /*6120*/  MOV R5, UR9 ;  /* 0x0000000900057c02 */ /* 0x002fe20008000f00 */
[----:B------:R-:W-:Y:S01]  /*6130*/  IMAD.U32 R4, RZ, RZ, UR8 ;  /* 0x00000008ff047e24 */ /* 0x000fe2000f8e00ff */
[----:B----4-:R-:W-:Y:S01]  /*6140*/  MOV R7, UR7 ;  /* 0x0000000700077c02 */ /* 0x010fe20008000f00 */
[----:B------:R-:W-:Y:S01]  /*6150*/  IMAD.U32 R6, RZ, RZ, UR6 ;  /* 0x00000006ff067e24 */ /* 0x000fe2000f8e00ff */
[----:B--2---:R-:W-:Y:S01]  /*6160*/  MOV R11, UR5 ;  /* 0x00000005000b7c02 */ /* 0x004fe20008000f00 */
[----:B------:R-:W-:Y:S02]  /*6170*/  IMAD.U32 R10, RZ, RZ, UR4 ;  /* 0x00000004ff0a7e24 */ /* 0x000fe4000f8e00ff */
[----:B------:R-:W-:Y:S07]  /*6180*/  LEPC R20, `(.L_x_103) ;  /* 0x000000001014794e */ /* 0x000fee0000000000 */
[----:B---3-5:R-:W-:Y:S05]  /*6190*/  CALL.ABS.NOINC R14 ;  /* 0x000000000e007343 */ /* 0x028fea0003c00000 */
.L_x_103:
[----:B------:R-:W1:Y:S01]  /*61a0*/  LDCU.64 UR8, c[0x4][0x80] ;  /* 0x01001000ff0877ac */ /* 0x000e620008000a00 */
[----:B------:R-:W2:Y:S01]  /*61b0*/  LDC.64 R2, c[0x4][R2] ;  /* 0x0100000002027b82 */ /* 0x000ea20000000a00 */
[----:B------:R-:W-:Y:S02]  /*61c0*/  HFMA2 R12, -RZ, RZ, 0, 5.9604644775390625e-08 ;  /* 0x00000001ff0c7431 */ /* 0x000fe400000001ff */
[----:B------:R-:W-:Y:S02]  /*61d0*/  IMAD.MOV.U32 R8, RZ, RZ, 0x70 ;  /* 0x00000070ff087424 */ /* 0x000fe400078e00ff */
[----:B------:R-:W-:Y:S01]  /*61e0*/  IMAD.MOV.U32 R13, RZ, RZ, RZ ;  /* 0x000000ffff0d7224 */ /* 0x000fe200078e00ff */
[----:B------:R-:W3:Y:S01]  /*61f0*/  LDCU.64 UR6, c[0x4][0x88] ;  /* 0x01001100ff0677ac */ /* 0x000ee20008000a00 */
[----:B------:R-:W4:Y:S01]  /*6200*/  LDCU.64 UR4, c[0x4][0x8] ;  /* 0x01000100ff0477ac */ /* 0x000f220008000a00 */
[----:B-1----:R-:W-:Y:S02]  /*6210*/  MOV R4, UR8 ;  /* 0x0000000800047c02 */ /* 0x002fe40008000f00 */
[----:B------:R-:W-:Y:S02]  /*6220*/  MOV R5, UR9 ;  /* 0x0000000900057c02 */ /* 0x000fe40008000f00 */
[----:B---3--:R-:W-:Y:S01]  /*6230*/  MOV R7, UR7 ;  /* 0x0000000700077c02 */ /* 0x008fe20008000f00 */
[----:B------:R-:W-:Y:S01]  /*6240*/  IMAD.U32 R6, RZ, RZ, UR6 ;  /* 0x00000006ff067e24 */ /* 0x000fe2000f8e00ff */
[----:B----4-:R-:W-:Y:S01]  /*6250*/  MOV R11, UR5 ;  /* 0x00000005000b7c02 */ /* 0x010fe20008000f00 */
[----:B------:R-:W-:Y:S02]  /*6260*/  IMAD.U32 R10, RZ, RZ, UR4 ;  /* 0x00000004ff0a7e24 */ /* 0x000fe4000f8e00ff */
[----:B------:R-:W-:Y:S07]  /*6270*/  LEPC R20, `(.L_x_102) ;  /* 0x000000001014794e */ /* 0x000fee0000000000 */
[----:B--2---:R-:W-:Y:S05]  /*6280*/  CALL.ABS.NOINC R2 ;  /* 0x0000000002007343 */ /* 0x004fea0003c00000 */
.L_x_102:
[----:B------:R-:W-:Y:S01]  /*6290*/  ISETP.NE.U32.AND P4, PT, R54, RZ, PT ;  /* 0x000000ff3600720c */ /* 0x000fe20003f85070 */
[----:B------:R-:W-:Y:S01]  /*62a0*/  UISETP.NE.AND UP2, UPT, UR53, URZ, UPT ;  /* 0x000000ff3500728c */ /* 0x000fe2000bf45270 */
[----:B------:R-:W-:Y:S01]  /*62b0*/  ISETP.NE.U32.AND P2, PT, RZ, UR38, PT ;  /* 0x00000026ff007c0c */ /* 0x000fe2000bf45070 */
[----:B------:R-:W-:Y:S01]  /*62c0*/  UISETP.NE.U32.AND UP1, UPT, UR44, URZ, UPT ;  /* 0x000000ff2c00728c */ /* 0x000fe2000bf25070 */
[----:B------:R-:W-:Y:S01]  /*62d0*/  ISETP.NE.AND.EX P4, PT, R55, RZ, PT, P4 ;  /* 0x000000ff3700720c */ /* 0x000fe20003f85340 */
[----:B------:R-:W-:Y:S01]  /*62e0*/  UPLOP3.LUT UP0, UPT, UPT, UPT, UPT, 0x40, 0x4 ;  /* 0x000000000004789c */ /* 0x000fe20003f0e870 */
[----:B------:R-:W-:Y:S01]  /*62f0*/  ISETP.NE.AND.EX P2, PT, RZ, UR39, PT, P2 ;  /* 0x00000027ff007c0c */ /* 0x000fe2000bf45320 */
[----:B------:R-:W-:Y:S01]  /*6300*/  UISETP.NE.AND.EX UP1, UPT, UR45, URZ, UPT, UP1 ;  /* 0x000000ff2d00728c */ /* 0x000fe2000bf25310 */
[----:B------:R-:W-:Y:S04]  /*6310*/  PLOP3.LUT P1, PT, PT, PT, UP2, 0x80, 0x8 ;  /* 0x000000000008781c */ /* 0x000fe80003f2f028 */
[----:B------:R-:W-:Y:S06]  /*6320*/  @UP2 UPLOP3.LUT UP0, UPT, UPT, UPT, UP1, 0x80, 0x8 ;  /* 0x000000000008289c */ /* 0x000fec0003f0f010 */
[----:B------:R-:W-:Y:S01]  /*6330*/  PLOP3.LUT P0, PT, PT, PT, UP0, 0x80, 0x8 ;  /* 0x000000000008781c */ /* 0x000fe20003f0f008 */
[----:B------:R-:W-:Y:S01]  /*6340*/  @!UPT UIADD3 URZ, UPT, UPT, URZ, URZ, URZ ;  /* 0x000000fffffff290 */ /* 0x000fe2000fffe0ff */
[----:B------:R-:W-:Y:S11]  /*6350*/  BRA.U !UP1, `(.L_x_104) ;  /* 0x0000000109387547 */ /* 0x000ff6000b800000 */
[----:B------:R-:W-:Y:S01]  /*6360*/  UISETP.NE.U32.AND UP0, UPT, UR38, URZ, UPT ;  /* 0x000000ff2600728c */ /* 0x000fe2000bf05070 */
[----:B------:R-:W-:Y:S02]  /*6370*/  HFMA2 R0, -RZ, RZ, 0, 5.9604644775390625e-08 ;  /* 0x00000001ff007431 */ /* 0x000fe400000001ff */
[----:B------:R-:W-:Y:S01]  /*6380*/  IMAD.MOV.U32 R59, RZ, RZ, 0x1 ;  /* 0x00000001ff3b7424 */ /* 0x000fe200078e00ff */
[----:B------:R-:W-:Y:S06]  /*6390*/  UISETP.NE.AND.EX UP0, UPT, UR39, URZ, UPT, UP0 ;  /* 0x000000ff2700728c */ /* 0x000fec000bf05300 */
[----:B------:R-:W-:Y:S05]  /*63a0*/  PLOP3.LUT P3, PT, PT, PT, UP0, 0x80, 0x8 ;  /* 0x000000000008781c */ /* 0x000fea0003f6f008 */
[----:B------:R-:W1:Y:S01]  /*63b0*/  @UP0 LDCU.64 UR6, c[0x0][0x888] ;  /* 0x00011100ff0607ac */ /* 0x000e620008000a00 */
[----:B------:R-:W-:Y:S07]  /*63c0*/  @UP0 UIMAD UR4, UR36, UR44, URZ ;  /* 0x0000002c240402a4 */ /* 0x000fee000f8e02ff */
[----:B------:R-:W-:Y:S01]  /*63d0*/  @!P3 PRMT R59, R0, 0x7610, R59 ;  /* 0x00007610003bb816 */ /* 0x000fe2000000003b */
[----:B-1----:R-:W-:Y:S03]  /*63e0*/  @UP0 UIMAD.WIDE UR6, UR4, 0x4, UR6 ;  /* 0x00000004040608a5 */ /* 0x002fe6000f8e0206 */
[----:B------:R-:W1:Y:S03]  /*63f0*/  @!UP0 LDCU UR4, c[0x0][0x880] ;  /* 0x00011000ff0487ac */ /* 0x000e660008000800 */
[----:B------:R-:W-:Y:S01]  /*6400*/  IMAD.U32 R2, RZ, RZ, UR6 ;  /* 0x00000006ff027e24 */ /* 0x000fe2000f8e00ff */
[----:B------:R-:W-:Y:S05]  /*6410*/  MOV R3, UR7 ;  /* 0x0000000700037c02 */ /* 0x000fea0008000f00 */
[----:B-----5:R2:W5:Y:S02]  /*6420*/  @P3 LDG.E R35, desc[UR46][R2.64] ;  /* 0x0000002e02233981 */ /* 0x020564000c1e1900 */
[----:B-12---:R-:W-:Y:S02]  /*6430*/  @!P3 IMAD.U32 R35, RZ, RZ, UR4 ;  /* 0x00000004ff23be24 */ /* 0x006fe4000f8e00ff */
.L_x_104:
[----:B------:R-:W-:Y:S05]  /*6440*/  @!P4 BRA `(.L_x_105) ;  /* 0x000000000020c947 */ /* 0x000fea0003800000 */
[----:B------:R-:W-:Y:S04]  /*6450*/  ISETP.NE.U32.AND P3, PT, R52, RZ, PT ;  /* 0x000000ff3400720c */ /* 0x000fe80003f65070 */
[----:B------:R-:W-:Y:S11]  /*6460*/  ISETP.NE.AND.EX P3, PT, R53, RZ, PT, P3 ;  /* 0x000000ff3500720c */ /* 0x000ff60003f65330 */
[----:B------:R-:W-:Y:S02]  /*6470*/  @!UPT UIADD3 URZ, UPT, UPT, URZ, URZ, URZ ;  /* 0x000000fffffff290 */ /* 0x000fe4000fffe0ff */
[----:B------:R-:W1:Y:S01]  /*6480*/  @P3 LDC.64 R2, c[0x0][0x8a8] ;  /* 0x00022a00ff023b82 */ /* 0x000e620000000a00 */
[----:B------:R-:W-:Y:S04]  /*6490*/  @P3 IMAD R0, R54, UR36, RZ ;  /* 0x0000002436003c24 */ /* 0x000fe8000f8e02ff */
[----:B-1----:R-:W-:Y:S05]  /*64a0*/  @P3 IMAD.WIDE R2, R0, 0x4, R2 ;  /* 0x0000000400023825 */ /* 0x002fea00078e0202 */
[----:B-----5:R1:W5:Y:S02]  /*64b0*/  @P3 LDG.E R32, desc[UR46][R2.64] ;  /* 0x0000002e02203981 */ /* 0x020364000c1e1900 */
[----:B-1----:R-:W2:Y:S02]  /*64c0*/  @!P3 LDC R32, c[0x0][0x8a0] ;  /* 0x00022800ff20bb82 */ /* 0x002ea40000000800 */
.L_x_105:
[----:B-----5:R-:W-:Y:S01]  /*64d0*/  FSETP.NEU.AND P3, PT, R35, RZ, PT ;  /* 0x000000ff2300720b */ /* 0x020fe20003f6d000 */
[----:B------:R-:W-:Y:S01]  /*64e0*/  ULOP3.LUT UR4, UR51, 0x1, URZ, 0x3c, !UPT ;  /* 0x0000000133047892 */ /* 0x000fe2000f8e3cff */
[----:B------:R-:W-:Y:S01]  /*64f0*/  SEL R5, RZ, 0xffffffff, P2 ;  /* 0xffffffffff057807 */ /* 0x000fe20001000000 */
[----:B------:R-:W-:Y:S01]  /*6500*/  IMAD.U32 R38, RZ, RZ, UR56 ;  /* 0x00000038ff267e24 */ /* 0x000fe2000f8e00ff */
[----:B------:R-:W-:Y:S01]  /*6510*/  @P1 LOP3.LUT P2, RZ, R59, 0xff, RZ, 0xc0, !PT ;  /* 0x000000ff3bff1812 */ /* 0x000fe2000784c0ff */
[----:B------:R-:W-:Y:S01]  /*6520*/  IMAD.SHL.U32 R81, R68, 0x2, RZ ;  /* 0x0000000244517824 */ /* 0x000fe200078e00ff */
[----:B------:R-:W-:Y:S01]  /*6530*/  @P1 SEL R2, RZ, 0xffffffff, P3 ;  /* 0xffffffffff021807 */ /* 0x000fe20001800000 */
[----:B------:R-:W-:Y:S01]  /*6540*/  IMAD.U32 R83, RZ, RZ, UR4 ;  /* 0x00000004ff537e24 */ /* 0x000fe2000f8e00ff */
[----:B------:R-:W-:Y:S01]  /*6550*/  LEA R76, R30, UR48, 0x3 ;  /* 0x000000301e4c7c11 */ /* 0x000fe2000f8e18ff */
[----:B------:R-:W-:Y:S01]  /*6560*/  IMAD.SHL.U32 R38, R38, 0x1000, RZ ;  /* 0x0000100026267824 */ /* 0x000fe200078e00ff */
[----:B------:R-:W-:Y:S01]  /*6570*/  @P0 SEL R2, R5, R2, !P2 ;  /* 0x0000000205020207 */ /* 0x000fe20005000000 */
[----:B------:R-:W-:Y:S01]  /*6580*/  BSSY B1, `(.L_x_106) ;  /* 0x0000035000017945 */ /* 0x000fe20003800000 */
[----:B------:R-:W-:Y:S01]  /*6590*/  SHF.L.U32 R3, R73, 0x1f, RZ ;  /* 0x0000001f49037819 */ /* 0x000fe200000006ff */
[----:B------:R-:W-:Y:S01]  /*65a0*/  IMAD.MOV.U32 R82, RZ, RZ, 0x1 ;  /* 0x00000001ff527424 */ /* 0x000fe200078e00ff */
[----:B------:R-:W-:Y:S01]  /*65b0*/  @P1 LOP3.LUT R2, R2, 0x1, RZ, 0xc0, !PT ;  /* 0x0000000102021812 */ /* 0x000fe200078ec0ff */
[----:B------:R-:W-:Y:S01]  /*65c0*/  IMAD R34, R30, 0x20, R33 ;  /* 0x000000201e227824 */ /* 0x000fe200078e0221 */
[----:B------:R-:W-:Y:S01]  /*65d0*/  PLOP3.LUT P2, PT, PT, PT, UP1, 0x80, 0x8 ;  /* 0x000000000008781c */ /* 0x000fe20003f4f018 */
[----:B------:R-:W-:Y:S01]  /*65e0*/  IMAD.U32 R80, RZ, RZ, UR56 ;  /* 0x00000038ff507e24 */ /* 0x000fe2000f8e00ff */
[----:B------:R-:W-:Y:S01]  /*65f0*/  ISETP.NE.U32.OR P5, PT, R2, 0x1, !P1 ;  /* 0x000000010200780c */ /* 0x000fe20004fa5470 */
[----:B------:R-:W-:Y:S01]  /*6600*/  IMAD.U32 R2, RZ, RZ, UR56 ;  /* 0x00000038ff027e24 */ /* 0x000fe2000f8e00ff */
[----:B------:R-:W-:Y:S02]  /*6610*/  CS2R R50, SRZ ;  /* 0x0000000000327805 */ /* 0x000fe4000001ff00 */
[----:B------:R-:W-:Y:S02]  /*6620*/  CS2R R48, SRZ ;  /* 0x0000000000307805 */ /* 0x000fe4000001ff00 */
[----:B------:R-:W-:Y:S02]  /*6630*/  P2R R79, PR, RZ, 0x20 ;  /* 0x00000020ff4f7803 */ /* 0x000fe40000000000 */
[----:B------:R-:W-:Y:S02]  /*6640*/  CS2R R42, SRZ ;  /* 0x00000000002a7805 */ /* 0x000fe4000001ff00 */
[----:B------:R-:W-:Y:S02]  /*6650*/  LEA R0, R2, UR48, 0x3 ;  /* 0x0000003002007c11 */ /* 0x000fe4000f8e18ff */
[----:B------:R-:W-:Y:S02]  /*6660*/  CS2R R40, SRZ ;  /* 0x0000000000287805 */ /* 0x000fe4000001ff00 */
[----:B------:R-:W-:Y:S02]  /*6670*/  SEL R2, RZ, 0xffffffff, P3 ;  /* 0xffffffffff027807 */ /* 0x000fe40001800000 */
[----:B------:R-:W-:Y:S02]  /*6680*/  LOP3.LUT P3, R77, R59, 0xff, RZ, 0xc0, !PT ;  /* 0x000000ff3b4d7812 */ /* 0x000fe4000786c0ff */
[----:B------:R-:W-:Y:S02]  /*6690*/  IADD3 R39, PT, PT, R38, UR48, R81 ;  /* 0x0000003026277c10 */ /* 0x000fe4000fffe051 */
[----:B------:R-:W-:Y:S02]  /*66a0*/  @P5 SHF.L.U32 R7, R83, 0x1f, RZ ;  /* 0x0000001f53075819 */ /* 0x000fe400000006ff */
[----:B------:R-:W-:Y:S02]  /*66b0*/  @P2 SEL R2, R5, R2, !P3 ;  /* 0x0000000205022207 */ /* 0x000fe40005800000 */
[----:B------:R-:W1:Y:S02]  /*66c0*/  @P5 SYNCS.PHASECHK.TRANS64.TRYWAIT P1, [R0+URZ+0x470], R7 ;  /* 0x00047007000055a7 */ /* 0x000e6400080211ff */
[----:B------:R-:W-:Y:S04]  /*66d0*/  LOP3.LUT R2, R2, 0x1, RZ, 0xc0, !PT ;  /* 0x0000000102027812 */ /* 0x000fe800078ec0ff */
[----:B------:R-:W-:Y:S04]  /*66e0*/  ISETP.NE.U32.AND P4, PT, R2, 0x1, PT ;  /* 0x000000010200780c */ /* 0x000fe80003f85070 */
[----:B------:R-:W-:Y:S01]  /*66f0*/  P2R R85, PR, RZ, 0x10 ;  /* 0x00000010ff557803 */ /* 0x000fe20000000000 */
[----:B------:R3:W4:Y:S01]  /*6700*/  SYNCS.PHASECHK.TRANS64.TRYWAIT P0, [R76+URZ+0x4d0], R3 ;  /* 0x0004d0034c0075a7 */ /* 0x00072200080011ff */
[----:B-1----:R-:W-:Y:S01]  /*6710*/  @P5 SEL R82, RZ, 0x1, !P1 ;  /* 0x00000001ff525807 */ /* 0x002fe20004800000 */
[----:B---3--:R-:W-:Y:S06]  /*6720*/  @!P5 BRA `(.L_x_107) ;  /* 0x000000000068d947 */ /* 0x008fec0003800000 */
[----:B------:R-:W-:Y:S01]  /*6730*/  LOP3.LUT P5, RZ, R69, 0x40, RZ, 0xc0, !PT ;  /* 0x0000004045ff7812 */ /* 0x000fe200078ac0ff */
[C---:B------:R-:W-:Y:S01]  /*6740*/  VIADD R4, R39.reuse, 0x600 ;  /* 0x0000060027047836 */ /* 0x040fe20000000000 */
[----:B------:R-:W-:Y:S01]  /*6750*/  ISETP.NE.AND P2, PT, R82, RZ, PT ;  /* 0x000000ff5200720c */ /* 0x000fe20003f45270 */
[----:B------:R-:W-:Y:S01]  /*6760*/  BSSY B0, `(.L_x_108) ;  /* 0x000000d000007945 */ /* 0x000fe20003800000 */
[----:B------:R-:W-:Y:S01]  /*6770*/  PLOP3.LUT P1, PT, PT, PT, PT, 0x8, 0x80 ;  /* 0x000000000080781c */ /* 0x000fe20003f2e170 */
[----:B------:R-:W-:Y:S01]  /*6780*/  @P4 VIADD R2, R39, 0x610 ;  /* 0x0000061027024836 */ /* 0x000fe20000000000 */
[----:B------:R-:W-:Y:S02]  /*6790*/  @P4 PLOP3.LUT P1, PT, P5, PT, PT, 0x80, 0x8 ;  /* 0x000000000008481c */ /* 0x000fe40002f2f070 */
[----:B------:R-:W-:Y:S02]  /*67a0*/  CS2R R50, SRZ ;  /* 0x0000000000327805 */ /* 0x000fe4000001ff00 */
[----:B------:R-:W-:Y:S02]  /*67b0*/  CS2R R48, SRZ ;  /* 0x0000000000307805 */ /* 0x000fe4000001ff00 */
[----:B------:R-:W-:Y:S02]  /*67c0*/  CS2R R42, SRZ ;  /* 0x00000000002a7805 */ /* 0x000fe4000001ff00 */
[----:B------:R-:W-:Y:S05]  /*67d0*/  CS2R R40, SRZ ;  /* 0x0000000000287805 */ /* 0x000fea000001ff00 */
[----:B------:R-:W-:Y:S01]  /*67e0*/  @P1 VIADD R2, R4, 0xfffffff0 ;  /* 0xfffffff004021836 */ /* 0x000fe20000000000 */
[----:B------:R-:W-:Y:S06]  /*67f0*/  @P2 BRA `(.L_x_109) ;  /* 0x00000000000c2947 */ /* 0x000fec0003800000 */
[----:B------:R-:W-:Y:S04]  /*6800*/  SHF.L.U32 R5, R83, 0x1f, RZ ;  /* 0x0000001f53057819 */ /* 0x000fe800000006ff */
[----:B------:R-:W1:Y:S02]  /*6810*/  SYNCS.PHASECHK.TRANS64.TRYWAIT P1, [R0+URZ+0x470], R5 ;  /* 0x00047005000075a7 */ /* 0x000e6400080211ff */
[----:B-1----:R-:W-:Y:S05]  /*6820*/  @!P1 BRA `(.L_x_110) ;  /* 0x0000002000049947 */ /* 0x002fea0003800000 */
.L_x_109:
[----:B------:R-:W-:Y:S05]  /*6830*/  BSYNC B0 ;  /* 0x0000000000007941 */ /* 0x000fea0003800000 */
.L_x_108:
[----:B------:R-:W-:Y:S01]  /*6840*/  UIADD3 UR5, UPT, UPT, UR56, 0x1, URZ ;  /* 0x0000000138057890 */ /* 0x000fe2000fffe0ff */
[----:B------:R-:W-:Y:S03]  /*6850*/  ISETP.NE.AND P1, PT, R85, RZ, PT ;  /* 0x000000ff5500720c */ /* 0x000fe60003f25270 */
[----:B------:R-:W-:Y:S04]  /*6860*/  UISETP.NE.AND UP0, UPT, UR5, 0x3, UPT ;  /* 0x000000030500788c */ /* 0x000fe8000bf05270 */
[----:B------:R-:W-:Y:S02]  /*6870*/  USEL UR4, URZ, 0x1, UP0 ;  /* 0x00000001ff047887 */ /* 0x000fe40008000000 */
[----:B------:R-:W-:Y:S04]  /*6880*/  USEL UR5, UR5, URZ, UP0 ;  /* 0x000000ff05057287 */ /* 0x000fe80008000000 */
[----:B------:R3:W1:Y:S01]  /*6890*/  @P1 LDS.128 R48, [R2] ;  /* 0x0000000002301984 */ /* 0x0006620000000c00 */
[----:B------:R-:W-:Y:S01]  /*68a0*/  LOP3.LUT R83, R83, UR4, RZ, 0x3c, !PT ;  /* 0x0000000453537c12 */ /* 0x000fe2000f8e3cff */
[----:B------:R-:W-:Y:S02]  /*68b0*/  IMAD.U32 R80, RZ, RZ, UR5 ;  /* 0x00000005ff507e24 */ /* 0x000fe4000f8e00ff */
[----:B------:R3:W1:Y:S04]  /*68c0*/  @P1 LDS.128 R40, [R39+0x600] ;  /* 0x0006000027281984 */ /* 0x0006680000000c00 */
.L_x_107:
[----:B------:R-:W-:Y:S05]  /*68d0*/  BSYNC B1 ;  /* 0x0000000000017941 */ /* 0x000fea0003800000 */
.L_x_106:
[----:B-1----:R-:W-:Y:S04]  /*68e0*/  SHF.R.U32.HI R5, RZ, 0x15, R34 ;  /* 0x00000015ff057819 */ /* 0x002fe80000011622 */
[----:B------:R-:W-:Y:S01]  /*68f0*/  LOP3.LUT P1, RZ, R5, 0x3, R70, 0x48, !PT ;  /* 0x0000000305ff7812 */ /* 0x000fe20007824846 */
[----:B------:R-:W-:Y:S01]  /*6900*/  @!UPT UIADD3 URZ, UPT, UPT, URZ, URZ, URZ ;  /* 0x000000fffffff290 */ /* 0x000fe2000fffe0ff */
[----:B----4-:R-:W-:Y:S11]  /*6910*/  @P0 BRA `(.L_x_111) ;  /* 0x0000000000080947 */ /* 0x010ff60003800000 */
[----:B------:R-:W1:Y:S02]  /*6920*/  SYNCS.PHASECHK.TRANS64.TRYWAIT P0, [R76+URZ+0x4d0], R3 ;  /* 0x0004d0034c0075a7 */ /* 0x000e6400080011ff */
[----:B-1----:R-:W-:Y:S05]  /*6930*/  @!P0 BRA `(.L_x_112) ;  /* 0x0000001c00d48947 */ /* 0x002fea0003800000 */
.L_x_111:
[----:B------:R-:W-:Y:S05]  /*6940*/  @!P1 BRA `(.L_x_113) ;  /* 0x0000000000409947 */ /* 0x000fea0003800000 */
[----:B------:R-:W4:Y:S01]  /*6950*/  LDCU.64 UR8, c[0x4][0x70] ;  /* 0x01000e00ff0877ac */ /* 0x000f220008000a00 */
[----:B-1----:R-:W-:Y:S01]  /*6960*/  MOV R3, 0x0 ;  /* 0x0000000000037802 */ /* 0x002fe20000000f00 */
[----:B------:R-:W-:Y:S02]  /*6970*/  HFMA2 R12, -RZ, RZ, 0, 5.9604644775390625e-08 ;  /* 0x00000001ff0c7431 */ /* 0x000fe400000001ff */
[----:B------:R-:W-:Y:S02]  /*6980*/  IMAD.MOV.U32 R8, RZ, RZ, 0x192 ;  /* 0x00000192ff087424 */ /* 0x000fe400078e00ff */
[----:B------:R-:W-:Y:S01]  /*6990*/  IMAD.MOV.U32 R13, RZ, RZ, RZ ;  /* 0x000000ffff0d7224 */ /* 0x000fe200078e00ff */
[----:B------:R-:W1:Y:S01]  /*69a0*/  LDCU.64 UR6, c[0x4][0x78] ;  /* 0x01000f00ff0677ac */ /* 0x000e620008000a00 */
[----:B---3--:R-:W3:Y:S01]  /*69b0*/  LDC.64 R2, c[0x4][R3] ;  /* 0x0100000003027b82 */ /* 0x008ee20000000a00 */
[----:B------:R-:W5:Y:S01]  /*69c0*/  LDCU.64 UR4, c[0x4][0x10] ;  /* 0x01000200ff0477ac */ /* 0x000f620008000a00 */
[----:B----4-:R-:W-:Y:S01]  /*69d0*/  MOV R5, UR9 ;  /* 0x0000000900057c02 */ /* 0x010fe20008000f00 */
[----:B------:R-:W-:Y:S01]  /*69e0*/  IMAD.U32 R4, RZ, RZ, UR8 ;  /* 0x00000008ff047e24 */ /* 0x000fe2000f8e00ff */
[----:B-1----:R-:W-:Y:S01]  /*69f0*/  MOV R7, UR7 ;  /* 0x0000000700077c02 */ /* 0x002fe20008000f00 */
[----:B------:R-:W-:Y:S01]  /*6a00*/  IMAD.U32 R6, RZ, RZ, UR6 ;  /* 0x00000006ff067e24 */ /* 0x000fe2000f8e00ff */
[----:B-----5:R-:W-:Y:S01]  /*6a10*/  MOV R11, UR5 ;  /* 0x00000005000b7c02 */ /* 0x020fe20008000f00 */
[----:B------:R-:W-:Y:S02]  /*6a20*/  IMAD.U32 R10, RZ, RZ, UR4 ;  /* 0x00000004ff0a7e24 */ /* 0x000fe4000f8e00ff */
[----:B------:R-:W-:Y:S07]  /*6a30*/  LEPC R20, `(.L_x_113) ;  /* 0x000000001014794e */ /* 0x000fee0000000000 */
[----:B--23--:R-:W-:Y:S05]  /*6a40*/  CALL.ABS.NOINC R2 ;  /* 0x0000000002007343 */ /* 0x00cfea0003c00000 */
.L_x_113:
[----:B------:R-:W-:Y:S05]  /*6a50*/  WARPSYNC.ALL ;  /* 0x0000000000007948 */ /* 0x000fea0003800000 */
[----:B------:R-:W-:Y:S01]  /*6a60*/  R2UR UR4, R34 ;  /* 0x00000000220472ca */ /* 0x000fe200000e0000 */
[--C-:B------:R-:W-:Y:S01]  /*6a70*/  HADD2.F32 R20, -RZ, R40.reuse.H0_H0 ;  /* 0x20000028ff147230 */ /* 0x100fe20000004100 */
[----:B------:R-:W-:Y:S01]  /*6a80*/  MOV R84, 0x10 ;  /* 0x0000001000547802 */ /* 0x000fe20000000f00 */
[----:B------:R-:W-:Y:S01]  /*6a90*/  HADD2.F32 R21, -RZ, R40.H1_H1 ;  /* 0x30000028ff157230 */ /* 0x000fe20000004100 */
[----:B------:R-:W-:Y:S01]  /*6aa0*/  LOP3.LUT P6, RZ, R69, 0x40, RZ, 0xc0, !PT ;  /* 0x0000004045ff7812 */ /* 0x000fe200078cc0ff */
[----:B------:R-:W-:Y:S01]  /*6ab0*/  HADD2.F32 R36, -RZ, R41.H1_H1 ;  /* 0x30000029ff247230 */ /* 0x000fe20000004100 */
[----:B------:R-:W-:Y:S01]  /*6ac0*/  ISETP.NE.AND P0, PT, R74, RZ, PT ;  /* 0x000000ff4a00720c */ /* 0x000fe20003f05270 */
[----:B------:R-:W-:Y:S01]  /*6ad0*/  HADD2.F32 R37, -RZ, R43.H0_H0 ;  /* 0x2000002bff257230 */ /* 0x000fe20000004100 */
[----:B------:R-:W-:Y:S01]  /*6ae0*/  SEL R84, R84, 0xfffffff0, !P6 ;  /* 0xfffffff054547807 */ /* 0x000fe20007000000 */
[----:B------:R-:W-:Y:S03]  /*6af0*/  BSSY.RECONVERGENT B0, `(.L_x_114) ;  /* 0x000004e000007945 */ /* 0x000fe60003800200 */
[----:B------:R-:W-:Y:S01]  /*6b00*/  IADD3 R86, PT, PT, R39, R84, RZ ;  /* 0x0000005427567210 */ /* 0x000fe20007ffe0ff */
[----:B------:R-:W2:Y:S02]  /*6b10*/  LDTM.x16 R4, tmem[UR4] ;  /* 0x00000004000479ee */ /* 0x000ea40008240000 */
[C---:B--2---:R-:W-:Y:S01]  /*6b20*/  FMUL R0, R32.reuse, R4 ;  /* 0x0000000420007220 */ /* 0x044fe20000400000 */
[C---:B---3--:R-:W-:Y:S01]  /*6b30*/  FMUL R2, R32.reuse, R5 ;  /* 0x0000000520027220 */ /* 0x048fe20000400000 */
[C---:B-1----:R-:W-:Y:S01]  /*6b40*/  FMUL R3, R32.reuse, R6 ;  /* 0x0000000620037220 */ /* 0x042fe20000400000 */
[C---:B------:R-:W-:Y:S01]  /*6b50*/  FMUL R7, R32.reuse, R7 ;  /* 0x0000000720077220 */ /* 0x040fe20000400000 */
[C---:B------:R-:W-:Y:S01]  /*6b60*/  FFMA R0, R35.reuse, R20, R0 ;  /* 0x0000001423007223 */ /* 0x040fe20000000000 */
[----:B------:R-:W-:Y:S02]  /*6b70*/  HADD2.F32 R20, -RZ, R41.H0_H0 ;  /* 0x20000029ff147230 */ /* 0x000fe40000004100 */
[C---:B------:R-:W-:Y:S01]  /*6b80*/  FFMA R2, R35.reuse, R21, R2 ;  /* 0x0000001523027223 */ /* 0x040fe20000000002 */
[--C-:B------:R-:W-:Y:S02]  /*6b90*/  HADD2.F32 R21, -RZ, R42.reuse.H0_H0 ;  /* 0x2000002aff157230 */ /* 0x100fe40000004100 */
[C---:B------:R-:W-:Y:S01]  /*6ba0*/  FMUL R4, R32.reuse, R8 ;  /* 0x0000000820047220 */ /* 0x040fe20000400000 */
[C---:B------:R-:W-:Y:S01]  /*6bb0*/  FMUL R5, R32.reuse, R9 ;  /* 0x0000000920057220 */ /* 0x040fe20000400000 */
[C---:B------:R-:W-:Y:S01]  /*6bc0*/  FFMA R3, R35.reuse, R20, R3 ;  /* 0x0000001423037223 */ /* 0x040fe20000000003 */
[----:B------:R-:W-:Y:S02]  /*6bd0*/  HADD2.F32 R20, -RZ, R42.H1_H1 ;  /* 0x3000002aff147230 */ /* 0x000fe40000004100 */
[C---:B------:R-:W-:Y:S01]  /*6be0*/  FFMA R7, R35.reuse, R36, R7 ;  /* 0x0000002423077223 */ /* 0x040fe20000000007 */
[C---:B------:R-:W-:Y:S01]  /*6bf0*/  FMUL R6, R32.reuse, R10 ;  /* 0x0000000a20067220 */ /* 0x040fe20000400000 */
[----:B------:R-:W-:Y:S02]  /*6c00*/  HADD2.F32 R36, -RZ, R43.H1_H1 ;  /* 0x3000002bff247230 */ /* 0x000fe40000004100 */
[C---:B------:R-:W-:Y:S01]  /*6c10*/  FMUL R11, R32.reuse, R11 ;  /* 0x0000000b200b7220 */ /* 0x040fe20000400000 */
[C---:B------:R-:W-:Y:S01]  /*6c20*/  FFMA R4, R35.reuse, R21, R4 ;  /* 0x0000001523047223 */ /* 0x040fe20000000004 */
[C---:B------:R-:W-:Y:S01]  /*6c30*/  FFMA R5, R35.reuse, R20, R5 ;  /* 0x0000001423057223 */ /* 0x040fe20000000005 */
[C---:B------:R-:W-:Y:S01]  /*6c40*/  FFMA R6, R35.reuse, R37, R6 ;  /* 0x0000002523067223 */ /* 0x040fe20000000006 */
[--C-:B------:R-:W-:Y:S02]  /*6c50*/  HADD2.F32 R20, -RZ, R48.reuse.H0_H0 ;  /* 0x20000030ff147230 */ /* 0x100fe40000004100 */
[C---:B------:R-:W-:Y:S01]  /*6c60*/  FFMA R11, R35.reuse, R36, R11 ;  /* 0x00000024230b7223 */ /* 0x040fe2000000000b */
[C---:B------:R-:W-:Y:S01]  /*6c70*/  FMUL R8, R32.reuse, R12 ;  /* 0x0000000c20087220 */ /* 0x040fe20000400000 */
[----:B------:R-:W-:Y:S02]  /*6c80*/  HADD2.F32 R36, -RZ, R48.H1_H1 ;  /* 0x30000030ff247230 */ /* 0x000fe40000004100 */
[C---:B------:R-:W-:Y:S01]  /*6c90*/  FMUL R9, R32.reuse, R13 ;  /* 0x0000000d20097220 */ /* 0x040fe20000400000 */
[--C-:B------:R-:W-:Y:S02]  /*6ca0*/  HADD2.F32 R21, -RZ, R49.reuse.H0_H0 ;  /* 0x20000031ff157230 */ /* 0x100fe40000004100 */
[C---:B------:R-:W-:Y:S01]  /*6cb0*/  FMUL R10, R32.reuse, R14 ;  /* 0x0000000e200a7220 */ /* 0x040fe20000400000 */
[C---:B------:R-:W-:Y:S01]  /*6cc0*/  FFMA R8, R35.reuse, R20, R8 ;  /* 0x0000001423087223 */ /* 0x040fe20000000008 */
[----:B------:R-:W-:Y:S02]  /*6cd0*/  HADD2.F32 R20, -RZ, R49.H1_H1 ;  /* 0x30000031ff147230 */ /* 0x000fe40000004100 */
[C---:B------:R-:W-:Y:S01]  /*6ce0*/  FFMA R9, R35.reuse, R36, R9 ;  /* 0x0000002423097223 */ /* 0x040fe20000000009 */
[C---:B------:R-:W-:Y:S01]  /*6cf0*/  FMUL R15, R32.reuse, R15 ;  /* 0x0000000f200f7220 */ /* 0x040fe20000400000 */
[C---:B------:R-:W-:Y:S01]  /*6d00*/  FFMA R10, R35.reuse, R21, R10 ;  /* 0x00000015230a7223 */ /* 0x040fe2000000000a */
[--C-:B------:R-:W-:Y:S02]  /*6d10*/  HADD2.F32 R21, -RZ, R50.reuse.H0_H0 ;  /* 0x20000032ff157230 */ /* 0x100fe40000004100 */
[C---:B------:R-:W-:Y:S01]  /*6d20*/  FMUL R12, R32.reuse, R16 ;  /* 0x00000010200c7220 */ /* 0x040fe20000400000 */
[----:B------:R-:W-:Y:S02]  /*6d30*/  HADD2.F32 R36, -RZ, R50.H1_H1 ;  /* 0x30000032ff247230 */ /* 0x000fe40000004100 */
[C---:B------:R-:W-:Y:S01]  /*6d40*/  FFMA R15, R35.reuse, R20, R15 ;  /* 0x00000014230f7223 */ /* 0x040fe2000000000f */
[C---:B------:R-:W-:Y:S01]  /*6d50*/  FMUL R13, R32.reuse, R17 ;  /* 0x00000011200d7220 */ /* 0x040fe20000400000 */
[--C-:B------:R-:W-:Y:S02]  /*6d60*/  HADD2.F32 R37, -RZ, R51.reuse.H0_H0 ;  /* 0x20000033ff257230 */ /* 0x100fe40000004100 */
[C---:B------:R-:W-:Y:S01]  /*6d70*/  FMUL R14, R32.reuse, R18 ;  /* 0x00000012200e7220 */ /* 0x040fe20000400000 */
[----:B------:R-:W-:Y:S02]  /*6d80*/  HADD2.F32 R20, -RZ, R51.H1_H1 ;  /* 0x30000033ff147230 */ /* 0x000fe40000004100 */
[----:B------:R-:W-:Y:S01]  /*6d90*/  FMUL R19, R32, R19 ;  /* 0x0000001320137220 */ /* 0x000fe20000400000 */
[----:B------:R-:W-:Y:S01]  /*6da0*/  F2FP.F16.F32.PACK_AB R44, R2, R0 ;  /* 0x00000000022c723e */ /* 0x000fe200000000ff */
[----:B------:R-:W-:Y:S01]  /*6db0*/  FFMA R12, R35, R21, R12 ;  /* 0x00000015230c7223 */ /* 0x000fe2000000000c */
[----:B------:R-:W-:Y:S01]  /*6dc0*/  F2FP.F16.F32.PACK_AB R45, R7, R3 ;  /* 0x00000003072d723e */ /* 0x000fe200000000ff */
[----:B------:R-:W-:Y:S01]  /*6dd0*/  FFMA R13, R35, R36, R13 ;  /* 0x00000024230d7223 */ /* 0x000fe2000000000d */
[----:B------:R-:W-:Y:S01]  /*6de0*/  F2FP.F16.F32.PACK_AB R46, R5, R4 ;  /* 0x00000004052e723e */ /* 0x000fe200000000ff */
[----:B------:R-:W-:Y:S01]  /*6df0*/  FFMA R14, R35, R37, R14 ;  /* 0x00000025230e7223 */ /* 0x000fe2000000000e */
[----:B------:R-:W-:Y:S01]  /*6e00*/  F2FP.F16.F32.PACK_AB R47, R11, R6 ;  /* 0x000000060b2f723e */ /* 0x000fe200000000ff */
[----:B------:R-:W-:Y:S01]  /*6e10*/  FFMA R19, R35, R20, R19 ;  /* 0x0000001423137223 */ /* 0x000fe20000000013 */
[----:B------:R-:W-:Y:S02]  /*6e20*/  F2FP.F16.F32.PACK_AB R64, R9, R8 ;  /* 0x000000080940723e */ /* 0x000fe400000000ff */
[----:B------:R-:W-:Y:S01]  /*6e30*/  F2FP.F16.F32.PACK_AB R65, R15, R10 ;  /* 0x0000000a0f41723e */ /* 0x000fe200000000ff */
[----:B------:R1:W-:Y:S01]  /*6e40*/  STS.128 [R39+0x600], R44 ;  /* 0x0006002c27007388 */ /* 0x0003e20000000c00 */
[----:B------:R-:W-:Y:S02]  /*6e50*/  F2FP.F16.F32.PACK_AB R66, R13, R12 ;  /* 0x0000000c0d42723e */ /* 0x000fe400000000ff */
[----:B------:R-:W-:Y:S05]  /*6e60*/  F2FP.F16.F32.PACK_AB R67, R19, R14 ;  /* 0x0000000e1343723e */ /* 0x000fea00000000ff */
[----:B------:R1:W-:Y:S01]  /*6e70*/  STS.128 [R86+0x600], R64 ;  /* 0x0006004056007388 */ /* 0x0003e20000000c00 */
[----:B------:R-:W-:Y:S01]  /*6e80*/  @!PT LDS RZ, [RZ] ;  /* 0x00000000fffff984 */ /* 0x000fe20000000800 */
[----:B------:R-:W-:Y:S01]  /*6e90*/  @!PT LDS RZ, [RZ] ;  /* 0x00000000fffff984 */ /* 0x000fe20000000800 */
[----:B------:R-:W-:Y:S01]  /*6ea0*/  @!PT LDS RZ, [RZ] ;  /* 0x00000000fffff984 */ /* 0x000fe20000000800 */
[----:B------:R-:W-:Y:S01]  /*6eb0*/  @!PT LDS RZ, [RZ] ;  /* 0x00000000fffff984 */ /* 0x000fe20000000800 */
[----:B------:R2:W-:Y:S07]  /*6ec0*/  MEMBAR.ALL.CTA ;  /* 0x0000000000007992 */ /* 0x0005ee0000008000 */
[----:B--2---:R-:W2:Y:S02]  /*6ed0*/  FENCE.VIEW.ASYNC.S ;  /* 0x00000000000073c6 */ /* 0x004ea40000000000 */
[----:B--2---:R-:W-:Y:S06]  /*6ee0*/  BAR.SYNC.DEFER_BLOCKING 0x1, 0x80 ;  /* 0x0042000000007b1d */ /* 0x004fec0000010000 */
[----:B------:R-:W-:Y:S05]  /*6ef0*/  @P0 BRA `(.L_x_115) ;  /* 0x0000000000340947 */ /* 0x000fea0003800000 */
[----:B------:R-:W-:Y:S01]  /*6f00*/  R2UR UR10, R38 ;  /* 0x00000000260a72ca */ /* 0x000fe200000e0000 */
[----:B------:R-:W-:Y:S01]  /*6f10*/  UIADD3 UR8, UP0, UPT, UR54, 0x680, URZ ;  /* 0x0000068036087890 */ /* 0x000fe2000ff1e0ff */
[----:B------:R-:W-:Y:S01]  /*6f20*/  UMOV UR43, UR36 ;  /* 0x00000024002b7c82 */ /* 0x000fe20008000000 */
[----:B------:R-:W-:Y:S02]  /*6f30*/  UIADD3 UR5, UPT, UPT, UR41, 0x20, URZ ;  /* 0x0000002029057890 */ /* 0x000fe4000fffe0ff */
[----:B------:R-:W-:Y:S01]  /*6f40*/  UIADD3.X UR9, UPT, UPT, URZ, UR55, URZ, UP0, !UPT ;  /* 0x00000037ff097290 */ /* 0x000fe200087fe4ff */
[----:B------:R-:W-:Y:S01]  /*6f50*/  UMOV UR6, UR42 ;  /* 0x0000002a00067c82 */ /* 0x000fe20008000000 */
[----:B------:R-:W-:Y:S06]  /*6f60*/  UMOV UR7, UR36 ;  /* 0x0000002400077c82 */ /* 0x000fec0008000000 */
[----:B------:R-:W-:Y:S04]  /*6f70*/  UIADD3 UR10, UPT, UPT, UR48, UR10, URZ ;  /* 0x0000000a300a7290 */ /* 0x000fe8000fffe0ff */
[----:B------:R-:W-:Y:S02]  /*6f80*/  UIADD3 UR40, UPT, UPT, UR10, 0x600, URZ ;  /* 0x000006000a287890 */ /* 0x000fe4000fffe0ff */
[----:B------:R-:W-:Y:S07]  /*6f90*/  UIADD3 UR4, UPT, UPT, UR10, 0xe00, URZ ;  /* 0x00000e000a047890 */ /* 0x000fee000fffe0ff */
[----:B------:R2:W-:Y:S02]  /*6fa0*/  UTMASTG.3D [UR40], [UR8] ;  /* 0x00000028080073b5 */ /* 0x0005e40008010000 */
[----:B------:R2:W-:Y:S02]  /*6fb0*/  UTMASTG.3D [UR4], [UR8] ;  /* 0x00000004080073b5 */ /* 0x0005e40008010000 */
[----:B--2---:R0:W-:Y:S02]  /*6fc0*/  UTMACMDFLUSH ;  /* 0x00000000000079b7 */ /* 0x0041e40000000000 */
.L_x_115:
[----:B------:R-:W-:Y:S05]  /*6fd0*/  BSYNC.RECONVERGENT B0 ;  /* 0x0000000000007941 */ /* 0x000fea0003800200 */
.L_x_114:
[----:B------:R-:W-:Y:S01]  /*6fe0*/  UIADD3 UR40, UPT, UPT, UR56, 0x1, URZ ;  /* 0x0000000138287890 */ /* 0x000fe2000fffe0ff */
[----:B------:R-:W-:Y:S03]  /*6ff0*/  BSSY.RECONVERGENT B0, `(.L_x_116) ;  /* 0x0000005000007945 */ /* 0x000fe60003800200 */
[----:B------:R-:W-:Y:S04]  /*7000*/  UISETP.NE.AND UP0, UPT, UR40, 0x3, UPT ;  /* 0x000000032800788c */ /* 0x000fe8000bf05270 */
[----:B------:R-:W-:Y:S01]  /*7010*/  USEL UR43, UR40, URZ, UP0 ;  /* 0x000000ff282b7287 */ /* 0x000fe20008000000 */
[----:B------:R-:W-:Y:S11]  /*7020*/  @P0 BRA `(.L_x_117) ;  /* 0x0000000000040947 */ /* 0x000ff60003800000 */
[----:B------:R-:W-:Y:S04]  /*7030*/  DEPBAR.LE SB0, 0x1 ;  /* 0x000080400000791a */ /* 0x000fe80000000000 */
.L_x_117:
[----:B------:R-:W-:Y:S05]  /*7040*/  BSYNC.RECONVERGENT B0 ;  /* 0x0000000000007941 */ /* 0x000fea0003800200 */
.L_x_116:
[----:B------:R-:W-:Y:S01]  /*7050*/  BAR.SYNC.DEFER_BLOCKING 0x1, 0x80 ;  /* 0x0042000000007b1d */ /* 0x000fe20000010000 */
[----:B------:R-:W-:Y:S01]  /*7060*/  ISETP.NE.AND P1, PT, R79, RZ, PT ;  /* 0x000000ff4f00720c */ /* 0x000fe20003f25270 */
[----:B------:R-:W-:Y:S01]  /*7070*/  UISETP.NE.AND UP0, UPT, UR50, URZ, UPT ;  /* 0x000000ff3200728c */ /* 0x000fe2000bf05270 */
[----:B------:R-:W-:Y:S11]  /*7080*/  LEA R2, R80, UR48, 0x3 ;  /* 0x0000003050027c11 */ /* 0x000ff6000f8e18ff */
[----:B------:R-:W-:Y:S01]  /*7090*/  @P1 SHF.L.U32 R3, R83, 0x1f, RZ ;  /* 0x0000001f53031819 */ /* 0x000fe200000006ff */
[----:B------:R-:W-:Y:S06]  /*70a0*/  BRA.U !UP0, `(.L_x_118) ;  /* 0x0000000108247547 */ /* 0x000fec000b800000 */
[----:B------:R-:W-:Y:S01]  /*70b0*/  IMAD.U32 R5, RZ, RZ, UR49 ;  /* 0x00000031ff057e24 */ /* 0x000fe2000f8e00ff */
[----:B------:R-:W-:Y:S01]  /*70c0*/  MOV R0, UR37 ;  /* 0x0000002500007c02 */ /* 0x000fe20008000f00 */
[----:B------:R-:W-:Y:S03]  /*70d0*/  UIADD3 UR49, UPT, UPT, UR49, 0x1, URZ ;  /* 0x0000000131317890 */ /* 0x000fe6000fffe0ff */
[----:B------:R-:W-:Y:S01]  /*70e0*/  @P1 LEA R5, R5, UR48, 0x3 ;  /* 0x0000003005051c11 */ /* 0x000fe2000f8e18ff */
[----:B------:R-:W-:Y:S04]  /*70f0*/  UISETP.NE.AND UP0, UPT, UR49, 0x3, UPT ;  /* 0x000000033100788c */ /* 0x000fe8000bf05270 */
[----:B------:R-:W-:Y:S01]  /*7100*/  @P1 VIADD R5, R5, 0x488 ;  /* 0x0000048805051836 */ /* 0x000fe20000000000 */
[----:B------:R-:W-:Y:S04]  /*7110*/  USEL UR49, UR49, URZ, UP0 ;  /* 0x000000ff31317287 */ /* 0x000fe80008000000 */
[----:B------:R-:W-:Y:S04]  /*7120*/  @P1 PRMT R0, R0, 0x654, R5 ;  /* 0x0000065400001816 */ /* 0x000fe80000000005 */
[----:B------:R2:W-:Y:S04]  /*7130*/  @P1 SYNCS.ARRIVE.TRANS64.RED.A1T0 RZ, [R0+URZ], RZ ;  /* 0x000000ff00ff19a7 */ /* 0x0005e800081004ff */
.L_x_118:
[----:B------:R-:W3:Y:S01]  /*7140*/  @P1 SYNCS.PHASECHK.TRANS64.TRYWAIT P0, [R2+URZ+0x470], R3 ;  /* 0x00047003020015a7 */ /* 0x000ee200080011ff */
[----:B------:R-:W-:Y:S01]  /*7150*/  BSSY B1, `(.L_x_119) ;  /* 0x0000012000017945 */ /* 0x000fe20003800000 */
[----:B---3--:R-:W-:Y:S03]  /*7160*/  @P1 SEL R82, RZ, 0x1, !P0 ;  /* 0x00000001ff521807 */ /* 0x008fe60004000000 */
[----:B------:R-:W-:Y:S05]  /*7170*/  @!P1 BRA `(.L_x_120) ;  /* 0x00000000003c9947 */ /* 0x000fea0003800000 */
[----:B------:R-:W-:Y:S01]  /*7180*/  ISETP.NE.AND P1, PT, R85, RZ, PT ;  /* 0x000000ff5500720c */ /* 0x000fe20003f25270 */
[----:B------:R-:W-:Y:S01]  /*7190*/  BSSY B0, `(.L_x_121) ;  /* 0x0000009000007945 */ /* 0x000fe20003800000 */
[----:B------:R-:W-:Y:S11]  /*71a0*/  ISETP.NE.AND P0, PT, R82, RZ, PT ;  /* 0x000000ff5200720c */ /* 0x000ff60003f05270 */
[----:B------:R-:W-:Y:S05]  /*71b0*/  @P1 IMAD R80, R80, 0x1000, R81 ;  /* 0x0000100050501824 */ /* 0x000fea00078e0251 */
[----:B------:R-:W-:Y:S05]  /*71c0*/  @P1 IADD3 R3, PT, PT, R80, UR48, RZ ;  /* 0x0000003050031c10 */ /* 0x000fea000fffe0ff */
[----:B--2---:R-:W-:Y:S01]  /*71d0*/  @P1 IMAD.IADD R0, R84, 0x1, R3 ;  /* 0x0000000154001824 */ /* 0x004fe200078e0203 */
[----:B------:R-:W-:Y:S06]  /*71e0*/  @P0 BRA `(.L_x_122) ;  /* 0x00000000000c0947 */ /* 0x000fec0003800000 */
[----:B------:R-:W-:Y:S04]  /*71f0*/  SHF.L.U32 R83, R83, 0x1f, RZ ;  /* 0x0000001f53537819 */ /* 0x000fe800000006ff */
[----:B------:R-:W2:Y:S02]  /*7200*/  SYNCS.PHASECHK.TRANS64.TRYWAIT P0, [R2+URZ+0x470], R83 ;  /* 0x00047053020075a7 */ /* 0x000ea400080011ff */
[----:B--2---:R-:W-:Y:S05]  /*7210*/  @!P0 BRA `(.L_x_123) ;  /* 0x0000001400b08947 */ /* 0x004fea0003800000 */
.L_x_122:
[----:B------:R-:W-:Y:S05]  /*7220*/  BSYNC B0 ;  /* 0x0000000000007941 */ /* 0x000fea0003800000 */
.L_x_121:
[----:B------:R-:W-:Y:S11]  /*7230*/  ISETP.NE.AND P0, PT, R85, RZ, PT ;  /* 0x000000ff5500720c */ /* 0x000ff60003f05270 */
[----:B------:R-:W-:Y:S02]  /*7240*/  @!UPT UIADD3 URZ, UPT, UPT, URZ, URZ, URZ ;  /* 0x000000fffffff290 */ /* 0x000fe4000fffe0ff */
[----:B------:R3:W4:Y:S04]  /*7250*/  @P0 LDS.128 R40, [R80+UR48+0x600] ;  /* 0x0006003050280984 */ /* 0x0007280008000c00 */
[----:B------:R3:W1:Y:S02]  /*7260*/  @P0 LDS.128 R48, [R0+0x600] ;  /* 0x0006000000300984 */ /* 0x0006640000000c00 */
.L_x_120:
[----:B------:R-:W-:Y:S05]  /*7270*/  BSYNC B1 ;  /* 0x0000000000017941 */ /* 0x000fea0003800000 */
.L_x_119:
[----:B------:R-:W-:Y:S05]  /*7280*/  VIADD R3, R34, 0x10 ;  /* 0x0000001022037836 */ /* 0x000fea0000000000 */
[----:B------:R-:W-:Y:S04]  /*7290*/  SHF.R.U32.HI R3, RZ, 0x15, R3 ;  /* 0x00000015ff037819 */ /* 0x000fe80000011603 */
[----:B------:R-:W-:Y:S11]  /*72a0*/  LOP3.LUT P0, RZ, R3, 0x3, R70, 0x48, !PT ;  /* 0x0000000303ff7812 */ /* 0x000ff60007804846 */
[----:B------:R-:W-:Y:S02]  /*72b0*/  @!UPT UIADD3 URZ, UPT, UPT, URZ, URZ, URZ ;  /* 0x000000fffffff290 */ /* 0x000fe4000fffe0ff */
[----:B------:R-:W-:Y:S05]  /*72c0*/  @!P0 BRA `(.L_x_124) ;  /* 0x0000000000408947 */ /* 0x000fea0003800000 */
[----:B------:R-:W5:Y:S01]  /*72d0*/  LDCU.64 UR8, c[0x4][0x70] ;  /* 0x01000e00ff0877ac */ /* 0x000f620008000a00 */
[----:B------:R-:W-:Y:S01]  /*72e0*/  MOV R3, 0x0 ;  /* 0x0000000000037802 */ /* 0x000fe20000000f00 */
[----:B------:R-:W-:Y:S02]  /*72f0*/  HFMA2 R12, -RZ, RZ, 0, 5.9604644775390625e-08 ;  /* 0x00000001ff0c7431 */ /* 0x000fe400000001ff */
[----:B------:R-:W-:Y:S02]  /*7300*/  IMAD.MOV.U32 R8, RZ, RZ, 0x192 ;  /* 0x00000192ff087424 */ /* 0x000fe400078e00ff */
[----:B------:R-:W-:Y:S01]  /*7310*/  IMAD.MOV.U32 R13, RZ, RZ, RZ ;  /* 0x000000ffff0d7224 */ /* 0x000fe200078e00ff */
[----:B------:R-:W3:Y:S01]  /*7320*/  LDCU.64 UR6, c[0x4][0x78] ;  /* 0x01000f00ff0677ac */ /* 0x000ee20008000a00 */
[----:B--2---:R-:W2:Y:S01]  /*7330*/  LDC.64 R2, c[0x4][R3] ;  /* 0x0100000003027b82 */ /* 0x004ea20000000a00 */
[----:B------:R-:W4:Y:S01]  /*7340*/  LDCU.64 UR4, c[0x4][0x10] ;  /* 0x01000200ff0477ac */ /* 0x000f220008000a00 */
[----:B-----5:R-:W-:Y:S01]  /*7350*/  MOV R5, UR9 ;  /* 0x0000000900057c02 */ /* 0x020fe20008000f00 */
[----:B------:R-:W-:Y:S01]  /*7360*/  IMAD.U32 R4, RZ, RZ, UR8 ;  /* 0x00000008ff047e24 */ /* 0x000fe2000f8e00ff */
[----:B---3--:R-:W-:Y:S01]  /*7370*/  MOV R7, UR7 ;  /* 0x0000000700077c02 */ /* 0x008fe20008000f00 */
[----:B------:R-:W-:Y:S01]  /*7380*/  IMAD.U32 R6, RZ, RZ, UR6 ;  /* 0x00000006ff067e24 */ /* 0x000fe2000f8e00ff */
[----:B----4-:R-:W-:Y:S01]  /*7390*/  MOV R11, UR5 ;  /* 0x00000005000b7c02 */ /* 0x010fe20008000f00 */
[----:B------:R-:W-:Y:S02]  /*73a0*/  IMAD.U32 R10, RZ, RZ, UR4 ;  /* 0x00000004ff0a7e24 */ /* 0x000fe4000f8e00ff */
[----:B------:R-:W-:Y:S07]  /*73b0*/  LEPC R20, `(.L_x_124) ;  /* 0x000000001014794e */ /* 0x000fee0000000000 */
[----:B-12---:R-:W-:Y:S05]  /*73c0*/  CALL.ABS.NOINC R2 ;  /* 0x0000000002007343 */ /* 0x006fea0003c00000 */
.L_x_124:
[----:B------:R-:W-:Y:S01]  /*73d0*/  ISETP.NE.AND P0, PT, R74, RZ, PT ;  /* 0x000000ff4a00720c */ /* 0x000fe20003f05270 */
[----:B------:R-:W-:Y:S05]  /*73e0*/  WARPSYNC.ALL ;  /* 0x0000000000007948 */ /* 0x000fea0003800000 */
[----:B------:R-:W-:Y:S01]  /*73f0*/  R2UR UR4, R34 ;  /* 0x00000000220472ca */ /* 0x000fe200000e0000 */
[--C-:B----4-:R-:W-:Y:S01]  /*7400*/  HADD2.F32 R20, -RZ, R40.reuse.H0_H0 ;  /* 0x20000028ff147230 */ /* 0x110fe20000004100 */
[----:B------:R-:W-:Y:S01]  /*7410*/  MOV R81, UR43 ;  /* 0x0000002b00517c02 */ /* 0x000fe20008000f00 */
[----:B------:R-:W-:Y:S01]  /*7420*/  HADD2.F32 R36, -RZ, R40.H1_H1 ;  /* 0x30000028ff247230 */ /* 0x000fe20000004100 */
[----:B------:R-:W-:Y:S01]  /*7430*/  IADD3 R76, PT, PT, R76, 0x4f0, RZ ;  /* 0x000004f04c4c7810 */ /* 0x000fe20007ffe0ff */
[--C-:B------:R-:W-:Y:S01]  /*7440*/  HADD2.F32 R21, -RZ, R41.reuse.H0_H0 ;  /* 0x20000029ff157230 */ /* 0x100fe20000004100 */
[----:B------:R-:W-:Y:S01]  /*7450*/  LEA R82, R81, R68, 0xb ;  /* 0x0000004451527211 */ /* 0x000fe200078e58ff */
[----:B------:R-:W-:Y:S01]  /*7460*/  HADD2.F32 R37, -RZ, R41.H1_H1 ;  /* 0x30000029ff257230 */ /* 0x000fe20000004100 */
[----:B------:R-:W-:Y:S01]  /*7470*/  LOP3.LUT R76, R76, 0xfefffff8, RZ, 0xc0, !PT ;  /* 0xfefffff84c4c7812 */ /* 0x000fe200078ec0ff */
[--C-:B-1----:R-:W-:Y:S01]  /*7480*/  HADD2.F32 R39, -RZ, R42.reuse.H0_H0 ;  /* 0x2000002aff277230 */ /* 0x102fe20000004100 */
[----:B------:R-:W-:Y:S01]  /*7490*/  LEA R85, R82, UR48, 0x1 ;  /* 0x0000003052557c11 */ /* 0x000fe2000f8e08ff */
[----:B------:R-:W-:Y:S01]  /*74a0*/  HADD2.F32 R38, -RZ, R42.H1_H1 ;  /* 0x3000002aff267230 */ /* 0x000fe20000004100 */
[----:B------:R-:W-:Y:S01]  /*74b0*/  BSSY.RECONVERGENT B0, `(.L_x_125) ;  /* 0x000004f000007945 */ /* 0x000fe20003800200 */
[----:B------:R-:W1:Y:S01]  /*74c0*/  LDTM.x16 R4, tmem[UR4+0x10] ;  /* 0x00001004000479ee */ /* 0x000e620008240000 */
[----:B------:R-:W-:Y:S01]  /*74d0*/  NOP ;  /* 0x0000000000007918 */ /* 0x000fe20000000000 */
[----:B-1----:R1:W-:Y:S01]  /*74e0*/  SYNCS.ARRIVE.TRANS64.RED.A1T0 RZ, [R76+URZ], RZ ;  /* 0x000000ff4cff79a7 */ /* 0x0023e200081004ff */
[----:B------:R-:W-:Y:S01]  /*74f0*/  IADD3 R84, PT, PT, R84, R85, RZ ;  /* 0x0000005554547210 */ /* 0x000fe20007ffe0ff */
[--C-:B------:R-:W-:Y:S02]  /*7500*/  HADD2.F32 R40, -RZ, R43.reuse.H0_H0 ;  /* 0x2000002bff287230 */ /* 0x100fe40000004100 */
[----:B------:R-:W-:Y:S02]  /*7510*/  HADD2.F32 R42, -RZ, R43.H1_H1 ;  /* 0x3000002bff2a7230 */ /* 0x000fe40000004100 */
        /* <DEDUP_REMOVED lines=8> */
[C---:B------:R-:W-:Y:S01]  /*75a0*/  FMUL R4, R32.reuse, R4 ;  /* 0x0000000420047220 */ /* 0x040fe20000400000 */
[C---:B------:R-:W-:Y:S01]  /*75b0*/  FMUL R5, R32.reuse, R5 ;  /* 0x0000000520057220 */ /* 0x040fe20000400000 */
[C---:B------:R-:W-:Y:S01]  /*75c0*/  FMUL R6, R32.reuse, R6 ;  /* 0x0000000620067220 */ /* 0x040fe20000400000 */
[C---:B--23--:R-:W-:Y:S01]  /*75d0*/  FMUL R0, R32.reuse, R7 ;  /* 0x0000000720007220 */ /* 0x04cfe20000400000 */
[C---:B------:R-:W-:Y:S01]  /*75e0*/  FFMA R4, R35.reuse, R20, R4 ;  /* 0x0000001423047223 */ /* 0x040fe20000000004 */
[C---:B------:R-:W-:Y:S01]  /*75f0*/  FMUL R2, R32.reuse, R8 ;  /* 0x0000000820027220 */ /* 0x040fe20000400000 */
        /* <DEDUP_REMOVED lines=20> */
[----:B------:R-:W-:Y:S01]  /*7740*/  FFMA R15, R35, R46, R15 ;  /* 0x0000002e230f7223 */ /* 0x000fe2000000000f */
[----:B------:R-:W-:Y:S01]  /*7750*/  FMUL R19, R32, R19 ;  /* 0x0000001320137220 */ /* 0x000fe20000400000 */
[----:B------:R-:W-:Y:S01]  /*7760*/  F2FP.F16.F32.PACK_AB R64, R5, R4 ;  /* 0x000000040540723e */ /* 0x000fe200000000ff */
[C---:B------:R-:W-:Y:S01]  /*7770*/  FFMA R12, R35.reuse, R45, R12 ;  /* 0x0000002d230c7223 */ /* 0x040fe2000000000c */
        /* <DEDUP_REMOVED lines=20> */
[----:B------:R-:W-:Y:S02]  /*78c0*/  UIADD3 UR12, UP0, UPT, UR54, 0x680, URZ ;  /* 0x00000680360c7890 */ /* 0x000fe4000ff1e0ff */
[----:B------:R-:W-:Y:S02]  /*78d0*/  ULEA UR4, UR43, UR48, 0xc ;  /* 0x000000302b047291 */ /* 0x000fe4000f8e60ff */
[----:B------:R-:W-:Y:S02]  /*78e0*/  UIADD3 UR9, UPT, UPT, UR41, 0x10, URZ ;  /* 0x0000001029097890 */ /* 0x000fe4000fffe0ff */
[----:B------:R-:W-:Y:S02]  /*78f0*/  UIADD3 UR8, UPT, UPT, UR4, 0x600, URZ ;  /* 0x0000060004087890 */ /* 0x000fe4000fffe0ff */
[----:B------:R-:W-:Y:S01]  /*7900*/  UIADD3.X UR13, UPT, UPT, URZ, UR55, URZ, UP0, !UPT ;  /* 0x00000037ff0d7290 */ /* 0x000fe200087fe4ff */
[----:B------:R-:W-:Y:S01]  /*7910*/  UMOV UR10, UR42 ;  /* 0x0000002a000a7c82 */ /* 0x000fe20008000000 */
[----:B------:R-:W-:Y:S01]  /*7920*/  UMOV UR11, UR36 ;  /* 0x00000024000b7c82 */ /* 0x000fe20008000000 */
[----:B------:R-:W-:Y:S02]  /*7930*/  UIADD3 UR5, UPT, UPT, UR41, 0x30, URZ ;  /* 0x0000003029057890 */ /* 0x000fe4000fffe0ff */
[----:B------:R-:W-:Y:S01]  /*7940*/  UIADD3 UR4, UPT, UPT, UR4, 0xe00, URZ ;  /* 0x00000e0004047890 */ /* 0x000fe2000fffe0ff */
[----:B------:R-:W-:Y:S03]  /*7950*/  UMOV UR6, UR42 ;  /* 0x0000002a00067c82 */ /* 0x000fe60008000000 */
[----:B------:R2:W-:Y:S01]  /*7960*/  UTMASTG.3D [UR8], [UR12] ;  /* 0x000000080c0073b5 */ /* 0x0005e20008010000 */
[----:B------:R-:W-:Y:S04]  /*7970*/  UMOV UR7, UR36 ;  /* 0x0000002400077c82 */ /* 0x000fe80008000000 */
[----:B------:R2:W-:Y:S02]  /*7980*/  UTMASTG.3D [UR4], [UR12] ;  /* 0x000000040c0073b5 */ /* 0x0005e40008010000 */
[----:B--2---:R0:W-:Y:S02]  /*7990*/  UTMACMDFLUSH ;  /* 0x00000000000079b7 */ /* 0x0041e40000000000 */
.L_x_126:
[----:B------:R-:W-:Y:S05]  /*79a0*/  BSYNC.RECONVERGENT B0 ;  /* 0x0000000000007941 */ /* 0x000fea0003800200 */
.L_x_125:
[----:B------:R-:W-:Y:S01]  /*79b0*/  UIADD3 UR43, UPT, UPT, UR43, 0x1, URZ ;  /* 0x000000012b2b7890 */ /* 0x000fe2000fffe0ff */
[----:B------:R-:W-:Y:S03]  /*79c0*/  BSSY.RECONVERGENT B0, `(.L_x_127) ;  /* 0x0000008000007945 */ /* 0x000fe60003800200 */
[----:B------:R-:W-:Y:S04]  /*79d0*/  UISETP.NE.AND UP0, UPT, UR43, 0x3, UPT ;  /* 0x000000032b00788c */ /* 0x000fe8000bf05270 */
[----:B------:R-:W-:Y:S02]  /*79e0*/  UISETP.EQ.XOR UP1, UPT, UR40, 0x3, !UP0 ;  /* 0x000000032800788c */ /* 0x000fe4000c722a70 */
[----:B------:R-:W-:Y:S02]  /*79f0*/  USEL UR56, UR43, URZ, UP0 ;  /* 0x000000ff2b387287 */ /* 0x000fe40008000000 */
[----:B------:R-:W-:Y:S04]  /*7a00*/  USEL UR4, URZ, 0x1, !UP1 ;  /* 0x00000001ff047887 */ /* 0x000fe8000c800000 */
[----:B------:R-:W-:Y:S01]  /*7a10*/  ULOP3.LUT UR51, UR51, UR4, URZ, 0x3c, !UPT ;  /* 0x0000000433337292 */ /* 0x000fe2000f8e3cff */
[----:B------:R-:W-:Y:S11]  /*7a20*/  @P0 BRA `(.L_x_128) ;  /* 0x0000000000040947 */ /* 0x000ff60003800000 */
[----:B------:R-:W-:Y:S04]  /*7a30*/  DEPBAR.LE SB0, 0x1 ;  /* 0x000080400000791a */ /* 0x000fe80000000000 */
.L_x_128:
[----:B------:R-:W-:Y:S05]  /*7a40*/  BSYNC.RECONVERGENT B0 ;  /* 0x0000000000007941 */ /* 0x000fea0003800200 */
.L_x_127:
[----:B------:R-:W-:Y:S01]  /*7a50*/  BAR.SYNC.DEFER_BLOCKING 0x1, 0x80 ;  /* 0x0042000000007b1d */ /* 0x000fe20000010000 */
[----:B------:R-:W-:Y:S01]  /*7a60*/  UISETP.NE.AND UP0, UPT, UR50, -0x2, UPT ;  /* 0xfffffffe3200788c */ /* 0x000fe2000bf05270 */
[----:B------:R-:W-:Y:S08]  /*7a70*/  IADD3 R0, PT, PT, R30, 0x1, RZ ;  /* 0x000000011e007810 */ /* 0x000ff00007ffe0ff */
[----:B------:R-:W-:Y:S05]  /*7a80*/  BRA.U !UP0, `(.L_x_129) ;  /* 0x0000000108287547 */ /* 0x000fea000b800000 */
[----:B------:R-:W-:Y:S01]  /*7a90*/  ISETP.NE.AND P0, PT, R79, RZ, PT ;  /* 0x000000ff4f00720c */ /* 0x000fe20003f05270 */
[----:B------:R-:W-:Y:S01]  /*7aa0*/  IMAD.U32 R3, RZ, RZ, UR49 ;  /* 0x00000031ff037e24 */ /* 0x000fe2000f8e00ff */
[----:B------:R-:W-:Y:S01]  /*7ab0*/  UIADD3 UR49, UPT, UPT, UR49, 0x1, URZ ;  /* 0x0000000131317890 */ /* 0x000fe2000fffe0ff */
[----:B------:R-:W-:Y:S03]  /*7ac0*/  IMAD.U32 R2, RZ, RZ, UR37 ;  /* 0x00000025ff027e24 */ /* 0x000fe6000f8e00ff */
[----:B------:R-:W-:Y:S04]  /*7ad0*/  UISETP.NE.AND UP0, UPT, UR49, 0x3, UPT ;  /* 0x000000033100788c */ /* 0x000fe8000bf05270 */
[----:B------:R-:W-:Y:S03]  /*7ae0*/  USEL UR49, UR49, URZ, UP0 ;  /* 0x000000ff31317287 */ /* 0x000fe60008000000 */
[----:B------:R-:W-:Y:S05]  /*7af0*/  @P0 LEA R3, R3, UR48, 0x3 ;  /* 0x0000003003030c11 */ /* 0x000fea000f8e18ff */
[----:B------:R-:W-:Y:S05]  /*7b00*/  @P0 VIADD R3, R3, 0x488 ;  /* 0x0000048803030836 */ /* 0x000fea0000000000 */
[----:B------:R-:W-:Y:S04]  /*7b10*/  @P0 PRMT R2, R2, 0x654, R3 ;  /* 0x0000065402020816 */ /* 0x000fe80000000003 */
[----:B------:R2:W-:Y:S03]  /*7b20*/  @P0 SYNCS.ARRIVE.TRANS64.RED.A1T0 RZ, [R2+URZ], RZ ;  /* 0x000000ff02ff09a7 */ /* 0x0005e600081004ff */
.L_x_129:
[----:B------:R-:W-:Y:S01]  /*7b30*/  ISETP.NE.AND P2, PT, R75, RZ, PT ;  /* 0x000000ff4b00720c */ /* 0x000fe20003f45270 */
[----:B------:R-:W-:Y:S01]  /*7b40*/  UIADD3 UR50, UPT, UPT, UR50, 0x2, URZ ;  /* 0x0000000232327890 */ /* 0x000fe2000fffe0ff */
[----:B------:R-:W-:Y:S01]  /*7b50*/  ISETP.NE.AND P0, PT, R78, 0x2, PT ;  /* 0x000000024e00780c */ /* 0x000fe20003f05270 */
[----:B------:R-:W-:Y:S01]  /*7b60*/  IMAD.IADD R20, R29, 0x1, R58 ;  /* 0x000000011d147824 */ /* 0x000fe200078e023a */
[----:B------:R-:W-:Y:S01]  /*7b70*/  ISETP.NE.AND P1, PT, R0, 0x4, PT ;  /* 0x000000040000780c */ /* 0x000fe20003f25270 */
[----:B------:R-:W-:Y:S01]  /*7b80*/  IMAD.IADD R21, R31, 0x1, R60 ;  /* 0x000000011f157824 */ /* 0x000fe200078e023c */
[----:B------:R-:W-:Y:S02]  /*7b90*/  SEL R3, RZ, 0x1, P0 ;  /* 0x00000001ff037807 */ /* 0x000fe40000000000 */
[----:B--2---:R-:W-:Y:S02]  /*7ba0*/  SEL R2, RZ, 0x1, P1 ;  /* 0x00000001ff027807 */ /* 0x004fe40000800000 */
[----:B------:R-:W-:Y:S02]  /*7bb0*/  LOP3.LUT R72, R72, R3, RZ, 0x3c, !PT ;  /* 0x0000000348487212 */ /* 0x000fe400078e3cff */
[----:B------:R-:W-:Y:S02]  /*7bc0*/  LOP3.LUT R73, R73, R2, RZ, 0x3c, !PT ;  /* 0x0000000249497212 */ /* 0x000fe400078e3cff */
[----:B------:R-:W-:Y:S02]  /*7bd0*/  @P2 R2UR UR36, R71 ;  /* 0x00000000472422ca */ /* 0x000fe400000e0000 */
[----:B------:R-:W-:Y:S02]  /*7be0*/  SEL R78, R78, RZ, P0 ;  /* 0x000000ff4e4e7207 */ /* 0x000fe40000000000 */
[----:B------:R-:W-:Y:S01]  /*7bf0*/  SEL R30, R0, RZ, P1 ;  /* 0x000000ff001e7207 */ /* 0x000fe20000800000 */
[----:B------:R-:W-:Y:S10]  /*7c00*/  @P2 BRA `(.L_x_130) ;  /* 0xffffffdc00c82947 */ /* 0x000ff4000383ffff */
[----:B------:R-:W-:-:S09]  /*7c10*/  UISETP.NE.AND UP0, UPT, UR53, URZ, UPT ;  /* 0x000000ff3500728c */ /* 0x000fd2000bf05270 */
[----:B------:R-:W-:Y:S05]  /*7c20*/  BRA.U !UP0, `(.L_x_131) ;  /* 0x0000000108487547 */ /* 0x000fea000b800000 */
[----:B------:R-:W2:Y:S02]  /*7c30*/  LDCU.64 UR4, c[0x0][0x890] ;  /* 0x00011200ff0477ac */ /* 0x000ea40008000a00 */
[----:B--2---:R-:W-:-:S04]  /*7c40*/  UISETP.NE.U32.AND UP0, UPT, UR4, URZ, UPT ;  /* 0x000000ff0400728c */ /* 0x004fc8000bf05070 */
[----:B------:R-:W-:-:S09]  /*7c50*/  UISETP.NE.AND.EX UP0, UPT, UR5, URZ, UPT, UP0 ;  /* 0x000000ff0500728c */ /* 0x000fd2000bf05300 */
[----:B------:R-:W-:Y:S05]  /*7c60*/  BRA.U UP0, `(.L_x_132) ;  /* 0x00000001000c7547 */ /* 0x000fea000b800000 */
[----:B------:R-:W-:-:S13]  /*7c70*/  FSETP.NEU.AND P0, PT, R35, RZ, PT ;  /* 0x000000ff2300720b */ /* 0x000fda0003f0d000 */
[----:B------:R-:W-:Y:S05]  /*7c80*/  @!P0 EXIT ;  /* 0x000000000000894d */ /* 0x000fea0003800000 */
[----:B------:R-:W-:Y:S05]  /*7c90*/  BRA `(.L_x_131) ;  /* 0x00000000002c7947 */ /* 0x000fea0003800000 */
.L_x_132:
[----:B------:R-:W-:Y:S01]  /*7ca0*/  ISETP.NE.AND P0, PT, R77, RZ, PT ;  /* 0x000000ff4d00720c */ /* 0x000fe20003f05270 */
[----:B------:R-:W-:-:S12]  /*7cb0*/  BSSY.RECONVERGENT B0, `(.L_x_131) ;  /* 0x0000009000007945 */ /* 0x000fd80003800200 */
[----:B------:R-:W-:Y:S05]  /*7cc0*/  @P0 BRA `(.L_x_133) ;  /* 0x0000000000140947 */ /* 0x000fea0003800000 */
[----:B------:R-:W2:Y:S02]  /*7cd0*/  LDCU.64 UR4, c[0x0][0x888] ;  /* 0x00011100ff0477ac */ /* 0x000ea40008000a00 */
[----:B--2---:R-:W-:-:S04]  /*7ce0*/  ISETP.NE.U32.AND P0, PT, RZ, UR4, PT ;  /* 0x00000004ff007c0c */ /* 0x004fc8000bf05070 */
[----:B------:R-:W-:-:S13]  /*7cf0*/  ISETP.NE.AND.EX P0, PT, RZ, UR5, PT, P0 ;  /* 0x00000005ff007c0c */ /* 0x000fda000bf05300 */
[----:B------:R-:W-:Y:S05]  /*7d00*/  @!P0 EXIT ;  /* 0x000000000000894d */ /* 0x000fea0003800000 */
[----:B------:R-:W-:Y:S05]  /*7d10*/  BRA `(.L_x_134) ;  /* 0x0000000000087947 */ /* 0x000fea0003800000 */
.L_x_133:
[----:B------:R-:W-:-:S13]  /*7d20*/  FSETP.NEU.AND P0, PT, R35, RZ, PT ;  /* 0x000000ff2300720b */ /* 0x000fda0003f0d000 */
[----:B------:R-:W-:Y:S05]  /*7d30*/  @!P0 EXIT ;  /* 0x000000000000894d */ /* 0x000fea0003800000 */
.L_x_134:
[----:B------:R-:W-:Y:S05]  /*7d40*/  BSYNC.RECONVERGENT B0 ;  /* 0x0000000000007941 */ /* 0x000fea0003800200 */
.L_x_131:
[----:B------:R-:W-:Y:S01]  /*7d50*/  ULEA UR4, UR49, UR48, 0x3 ;  /* 0x0000003031047291 */ /* 0x000fe2000f8e18ff */
[----:B------:R-:W-:-:S04]  /*7d60*/  DEPBAR.LE SB0, 0x0 ;  /* 0x000080000000791a */ /* 0x000fc80000000000 */
[----:B------:R-:W-:-:S04]  /*7d70*/  UIADD3 UR4, UPT, UPT, UR4, 0x488, URZ ;  /* 0x0000048804047890 */ /* 0x000fc8000fffe0ff */
[----:B------:R-:W-:-:S09]  /*7d80*/  UPRMT UR4, UR37, 0x654, UR4 ;  /* 0x0000065425047896 */ /* 0x000fd20008000004 */
[----:B------:R-:W-:Y:S01]  /*7d90*/  SYNCS.ARRIVE.TRANS64.RED.A1T0 RZ, [UR4], RZ ;  /* 0x000000ffffff79a7 */ /* 0x000fe20008100404 */
[----:B------:R-:W-:Y:S05]  /*7da0*/  EXIT ;  /* 0x000000000000794d */ /* 0x000fea0003800000 */
.L_x_25:
[----:B--2---:R2:W4:Y:S02]  /*7db0*/  SYNCS.PHASECHK.TRANS64.TRYWAIT P0, [R3+URZ+0x520], R2 ;  /* 0x00052002030075a7 */ /* 0x00452400080011ff */
[----:B----4-:R-:W-:Y:S05]  /*7dc0*/  @!P0 NANOSLEEP.SYNCS 0x989680 ;  /* 0x009896800000895d */ /* 0x010fea0003900000 */
[----:B------:R-:W4:Y:S02]  /*7dd0*/  @!P0 SYNCS.PHASECHK.TRANS64 P0, [R3+URZ+0x520], R2 ;  /* 0x00052002030085a7 */ /* 0x000f2400080010ff */
[----:B----4-:R-:W-:Y:S05]  /*7de0*/  @!P0 BRA `(.L_x_25) ;  /* 0xfffffffc00f08947 */ /* 0x010fea000383ffff */
[----:B------:R-:W-:Y:S05]  /*7df0*/  BRA `(.L_x_135) ;  /* 0xffffffa000a47947 */ /* 0x000fea000383ffff */
.L_x_28:
[----:B-1----:R-:W-:-:S07]  /*7e00*/  MOV R2, UR33 ;  /* 0x0000002100027c02 */ /* 0x002fce0008000f00 */
.L_x_136:
[----:B-1----:R1:W2:Y:S02]  /*7e10*/  SYNCS.PHASECHK.TRANS64.TRYWAIT P0, [R2+URZ+0x238], R5 ;  /* 0x00023805020075a7 */ /* 0x0022a400080011ff */
[----:B--2---:R-:W-:Y:S05]  /*7e20*/  @!P0 NANOSLEEP.SYNCS 0x989680 ;  /* 0x009896800000895d */ /* 0x004fea0003900000 */
[----:B------:R-:W2:Y:S02]  /*7e30*/  @!P0 SYNCS.PHASECHK.TRANS64 P0, [R2+URZ+0x238], R5 ;  /* 0x00023805020085a7 */ /* 0x000ea400080010ff */
[----:B--2---:R-:W-:Y:S05]  /*7e40*/  @!P0 BRA `(.L_x_136) ;  /* 0xfffffffc00f08947 */ /* 0x004fea000383ffff */
[----:B------:R-:W-:Y:S05]  /*7e50*/  BRA `(.L_x_27) ;  /* 0xffffffa4000c7947 */ /* 0x000fea000383ffff */
.L_x_35:
[----:B-1----:R-:W-:-:S07]  /*7e60*/  MOV R2, UR17 ;  /* 0x0000001100027c02 */ /* 0x002fce0008000f00 */
.L_x_137:
[----:B-1----:R1:W2:Y:S02]  /*7e70*/  SYNCS.PHASECHK.TRANS64.TRYWAIT P0, [R2+URZ+0x238], R5 ;  /* 0x00023805020075a7 */ /* 0x0022a400080011ff */
[----:B--2---:R-:W-:Y:S05]  /*7e80*/  @!P0 NANOSLEEP.SYNCS 0x989680 ;  /* 0x009896800000895d */ /* 0x004fea0003900000 */
[----:B------:R-:W2:Y:S02]  /*7e90*/  @!P0 SYNCS.PHASECHK.TRANS64 P0, [R2+URZ+0x238], R5 ;  /* 0x00023805020085a7 */ /* 0x000ea400080010ff */
[----:B--2---:R-:W-:Y:S05]  /*7ea0*/  @!P0 BRA `(.L_x_137) ;  /* 0xfffffffc00f08947 */ /* 0x004fea000383ffff */
[----:B------:R-:W-:Y:S05]  /*7eb0*/  BRA `(.L_x_34) ;  /* 0xffffffa400c87947 */ /* 0x000fea000383ffff */
.L_x_40:
[----:B-1----:R1:W2:Y:S02]  /*7ec0*/  SYNCS.PHASECHK.TRANS64.TRYWAIT P0, [R2+URZ+0x4b0], R3 ;  /* 0x0004b003020075a7 */ /* 0x0022a400080011ff */
[----:B--2---:R-:W-:Y:S05]  /*7ed0*/  @!P0 NANOSLEEP.SYNCS 0x989680 ;  /* 0x009896800000895d */ /* 0x004fea0003900000 */
[----:B------:R-:W2:Y:S02]  /*7ee0*/  @!P0 SYNCS.PHASECHK.TRANS64 P0, [R2+URZ+0x4b0], R3 ;  /* 0x0004b003020085a7 */ /* 0x000ea400080010ff */
[----:B--2---:R-:W-:Y:S05]  /*7ef0*/  @!P0 BRA `(.L_x_40) ;  /* 0xfffffffc00f08947 */ /* 0x004fea000383ffff */
[----:B------:R-:W-:Y:S05]  /*7f00*/  BRA `(.L_x_138) ;  /* 0xffffffa8006c7947 */ /* 0x000fea000383ffff */
.L_x_44:
[----:B------:R-:W-:-:S07]  /*7f10*/  MOV R2, UR5 ;  /* 0x0000000500027c02 */ /* 0x000fce0008000f00 */
.L_x_139:
[----:B-1----:R1:W2:Y:S02]  /*7f20*/  SYNCS.PHASECHK.TRANS64.TRYWAIT P0, [R2+URZ], R3 ;  /* 0x00000003020075a7 */ /* 0x0022a400080011ff */
[----:B--2---:R-:W-:Y:S05]  /*7f30*/  @!P0 NANOSLEEP.SYNCS 0x989680 ;  /* 0x009896800000895d */ /* 0x004fea0003900000 */
[----:B------:R-:W2:Y:S02]  /*7f40*/  @!P0 SYNCS.PHASECHK.TRANS64 P0, [R2+URZ], R3 ;  /* 0x00000003020085a7 */ /* 0x000ea400080010ff */
[----:B--2---:R-:W-:Y:S05]  /*7f50*/  @!P0 BRA `(.L_x_139) ;  /* 0xfffffffc00f08947 */ /* 0x004fea000383ffff */
[----:B------:R-:W-:Y:S05]  /*7f60*/  BRA `(.L_x_140) ;  /* 0xffffffac00e07947 */ /* 0x000fea000383ffff */
.L_x_45:
[----:B------:R-:W-:-:S07]  /*7f70*/  MOV R2, UR5 ;  /* 0x0000000500027c02 */ /* 0x000fce0008000f00 */
.L_x_141:
[----:B-1----:R1:W2:Y:S02]  /*7f80*/  SYNCS.PHASECHK.TRANS64.TRYWAIT P0, [R2+URZ], R3 ;  /* 0x00000003020075a7 */ /* 0x0022a400080011ff */
[----:B--2---:R-:W-:Y:S05]  /*7f90*/  @!P0 NANOSLEEP.SYNCS 0x989680 ;  /* 0x009896800000895d */ /* 0x004fea0003900000 */
[----:B------:R-:W2:Y:S02]  /*7fa0*/  @!P0 SYNCS.PHASECHK.TRANS64 P0, [R2+URZ], R3 ;  /* 0x00000003020085a7 */ /* 0x000ea400080010ff */
[----:B--2---:R-:W-:Y:S05]  /*7fb0*/  @!P0 BRA `(.L_x_141) ;  /* 0xfffffffc00f08947 */ /* 0x004fea000383ffff */
[----:B------:R-:W-:Y:S05]  /*7fc0*/  BRA `(.L_x_142) ;  /* 0xffffffac00ec7947 */ /* 0x000fea000383ffff */
.L_x_46:
[----:B------:R-:W-:-:S07]  /*7fd0*/  MOV R2, UR5 ;  /* 0x0000000500027c02 */ /* 0x000fce0008000f00 */
.L_x_143:
[----:B-1----:R1:W2:Y:S02]  /*7fe0*/  SYNCS.PHASECHK.TRANS64.TRYWAIT P1, [R2+URZ], R3 ;  /* 0x00000003020075a7 */ /* 0x0022a400080211ff */
[----:B--2---:R-:W-:Y:S05]  /*7ff0*/  @!P1 NANOSLEEP.SYNCS 0x989680 ;  /* 0x009896800000995d */ /* 0x004fea0003900000 */
[----:B------:R-:W2:Y:S02]  /*8000*/  @!P1 SYNCS.PHASECHK.TRANS64 P1, [R2+URZ], R3 ;  /* 0x00000003020095a7 */ /* 0x000ea400080210ff */
[----:B--2---:R-:W-:Y:S05]  /*8010*/  @!P1 BRA `(.L_x_143) ;  /* 0xfffffffc00f09947 */ /* 0x004fea000383ffff */
[----:B------:R-:W-:Y:S05]  /*8020*/  BRA `(.L_x_144) ;  /* 0xffffffac00fc7947 */ /* 0x000fea000383ffff */
.L_x_47:
[----:B------:R-:W-:-:S07]  /*8030*/  MOV R2, UR5 ;  /* 0x0000000500027c02 */ /* 0x000fce0008000f00 */
.L_x_145:
[----:B-1----:R1:W2:Y:S02]  /*8040*/  SYNCS.PHASECHK.TRANS64.TRYWAIT P0, [R2+URZ+0x238], R3 ;  /* 0x00023803020075a7 */ /* 0x0022a400080011ff */
[----:B--2---:R-:W-:Y:S05]  /*8050*/  @!P0 NANOSLEEP.SYNCS 0x989680 ;  /* 0x009896800000895d */ /* 0x004fea0003900000 */
[----:B------:R-:W2:Y:S02]  /*8060*/  @!P0 SYNCS.PHASECHK.TRANS64 P0, [R2+URZ+0x238], R3 ;  /* 0x00023803020085a7 */ /* 0x000ea400080010ff */
[----:B--2---:R-:W-:Y:S05]  /*8070*/  @!P0 BRA `(.L_x_145) ;  /* 0xfffffffc00f08947 */ /* 0x004fea000383ffff */
[----:B------:R-:W-:Y:S05]  /*8080*/  BRA `(.L_x_146) ;  /* 0xffffffb0000c7947 */ /* 0x000fea000383ffff */
.L_x_50:
[----:B-1----:R1:W2:Y:S02]  /*8090*/  SYNCS.PHASECHK.TRANS64.TRYWAIT P0, [R0+URZ+0x510], R5 ;  /* 0x00051005000075a7 */ /* 0x0022a400080011ff */
[----:B--2---:R-:W-:Y:S05]  /*80a0*/  @!P0 NANOSLEEP.SYNCS 0x989680 ;  /* 0x009896800000895d */ /* 0x004fea0003900000 */
[----:B------:R-:W2:Y:S02]  /*80b0*/  @!P0 SYNCS.PHASECHK.TRANS64 P0, [R0+URZ+0x510], R5 ;  /* 0x00051005000085a7 */ /* 0x000ea400080010ff */
[----:B--2---:R-:W-:Y:S05]  /*80c0*/  @!P0 BRA `(.L_x_50) ;  /* 0xfffffffc00f08947 */ /* 0x004fea000383ffff */
[----:B------:R-:W-:Y:S05]  /*80d0*/  BRA `(.L_x_147) ;  /* 0xffffffb000547947 */ /* 0x000fea000383ffff */
.L_x_51:
[----:B------:R-:W-:-:S07]  /*80e0*/  MOV R0, UR5 ;  /* 0x0000000500007c02 */ /* 0x000fce0008000f00 */
.L_x_148:
[----:B-1----:R1:W2:Y:S02]  /*80f0*/  SYNCS.PHASECHK.TRANS64.TRYWAIT P0, [R0+URZ+0x4c0], R7 ;  /* 0x0004c007000075a7 */ /* 0x0022a400080011ff */
[----:B--2---:R-:W-:Y:S05]  /*8100*/  @!P0 NANOSLEEP.SYNCS 0x989680 ;  /* 0x009896800000895d */ /* 0x004fea0003900000 */
[----:B------:R-:W2:Y:S02]  /*8110*/  @!P0 SYNCS.PHASECHK.TRANS64 P0, [R0+URZ+0x4c0], R7 ;  /* 0x0004c007000085a7 */ /* 0x000ea400080010ff */
[----:B--2---:R-:W-:Y:S05]  /*8120*/  @!P0 BRA `(.L_x_148) ;  /* 0xfffffffc00f08947 */ /* 0x004fea000383ffff */
[----:B------:R-:W-:Y:S05]  /*8130*/  BRA `(.L_x_149) ;  /* 0xffffffb000647947 */ /* 0x000fea000383ffff */
.L_x_52:
[----:B-1----:R1:W2:Y:S02]  /*8140*/  SYNCS.PHASECHK.TRANS64.TRYWAIT P1, [R0+URZ+0x4b0], R5 ;  /* 0x0004b005000075a7 */ /* 0x0022a400080211ff */
[----:B--2---:R-:W-:Y:S05]  /*8150*/  @!P1 NANOSLEEP.SYNCS 0x989680 ;  /* 0x009896800000995d */ /* 0x004fea0003900000 */
[----:B------:R-:W2:Y:S02]  /*8160*/  @!P1 SYNCS.PHASECHK.TRANS64 P1, [R0+URZ+0x4b0], R5 ;  /* 0x0004b005000095a7 */ /* 0x000ea400080210ff */
[----:B--2---:R-:W-:Y:S05]  /*8170*/  @!P1 BRA `(.L_x_52) ;  /* 0xfffffffc00f09947 */ /* 0x004fea000383ffff */
[----:B------:R-:W-:Y:S05]  /*8180*/  BRA `(.L_x_150) ;  /* 0xffffffb000947947 */ /* 0x000fea000383ffff */
.L_x_55:
[----:B------:R-:W-:-:S07]  /*8190*/  MOV R0, UR5 ;  /* 0x0000000500007c02 */ /* 0x000fce0008000f00 */
.L_x_151:
[----:B-1----:R1:W2:Y:S02]  /*81a0*/  SYNCS.PHASECHK.TRANS64.TRYWAIT P0, [R0+URZ+0x4c0], R3 ;  /* 0x0004c003000075a7 */ /* 0x0022a400080011ff */
[----:B--2---:R-:W-:Y:S05]  /*81b0*/  @!P0 NANOSLEEP.SYNCS 0x989680 ;  /* 0x009896800000895d */ /* 0x004fea0003900000 */
[----:B------:R-:W2:Y:S02]  /*81c0*/  @!P0 SYNCS.PHASECHK.TRANS64 P0, [R0+URZ+0x4c0], R3 ;  /* 0x0004c003000085a7 */ /* 0x000ea400080010ff */
[----:B--2---:R-:W-:Y:S05]  /*81d0*/  @!P0 BRA `(.L_x_151) ;  /* 0xfffffffc00f08947 */ /* 0x004fea000383ffff */
[----:B------:R-:W-:Y:S05]  /*81e0*/  BRA `(.L_x_54) ;  /* 0xffffffb000e87947 */ /* 0x000fea000383ffff */
.L_x_64:
[----:B-1----:R-:W-:-:S04]  /*81f0*/  MOV R4, UR6 ;  /* 0x0000000600047c02 */ /* 0x002fc80008000f00 */
[----:B------:R1:W2:Y:S03]  /*8200*/  SYNCS.PHASECHK.TRANS64.TRYWAIT P0, [R4+URZ+0x8], R5 ;  /* 0x00000805040075a7 */ /* 0x0002a600080011ff */
[----:B--2---:R-:W-:Y:S05]  /*8210*/  @!P0 NANOSLEEP.SYNCS 0x989680 ;  /* 0x009896800000895d */ /* 0x004fea0003900000 */
[----:B------:R-:W2:Y:S02]  /*8220*/  @!P0 SYNCS.PHASECHK.TRANS64 P0, [R4+URZ+0x8], R5 ;  /* 0x00000805040085a7 */ /* 0x000ea400080010ff */
[----:B--2---:R-:W-:Y:S05]  /*8230*/  @!P0 BRA `(.L_x_64) ;  /* 0xfffffffc00ec8947 */ /* 0x004fea000383ffff */
[----:B------:R-:W-:Y:S05]  /*8240*/  BRA `(.L_x_63) ;  /* 0xffffffb4009c7947 */ /* 0x000fea000383ffff */
.L_x_66:
[----:B------:R-:W-:Y:S01]  /*8250*/  BSSY B0, `(.L_x_152) ;  /* 0x0000006000007945 */ /* 0x000fe20003800000 */
[----:B------:R-:W-:-:S07]  /*8260*/  MOV R15, 0xffffffff ;  /* 0xffffffff000f7802 */ /* 0x000fce0000000f00 */
[----:B-1---5:R-:W-:Y:S05]  /*8270*/  WARPSYNC.COLLECTIVE R15, `(.L_x_153) ;  /* 0x000000000f0c7348 */ /* 0x022fea0003c00000 */
[----:B------:R-:W-:Y:S02]  /*8280*/  ELECT P6, UR79, PT ;  /* 0x00000000004f782f */ /* 0x000fe400038c0000 */
[----:B------:R-:W-:Y:S01]  /*8290*/  MOV R14, UR79 ;  /* 0x0000004f000e7c02 */ /* 0x000fe20008000f00 */
[----:B-1---5:R-:W-:Y:S10]  /*82a0*/  ENDCOLLECTIVE ;  /* 0x000000000000791b */ /* 0x022ff40003800000 */
.L_x_153:
[----:B------:R-:W-:Y:S05]  /*82b0*/  BSYNC B0 ;  /* 0x0000000000007941 */ /* 0x000fea0003800000 */
.L_x_152:
[----:B------:R-:W-:Y:S05]  /*82c0*/  BRA `(.L_x_154) ;  /* 0xffffffb400cc7947 */ /* 0x000fea000383ffff */
.L_x_68:
[----:B-1----:R-:W-:-:S04]  /*82d0*/  MOV R2, UR6 ;  /* 0x0000000600027c02 */ /* 0x002fc80008000f00 */
[----:B------:R1:W2:Y:S03]  /*82e0*/  SYNCS.PHASECHK.TRANS64.TRYWAIT P0, [R2+URZ+0x8], R3 ;  /* 0x00000803020075a7 */ /* 0x0002a600080011ff */
[----:B--2---:R-:W-:Y:S05]  /*82f0*/  @!P0 NANOSLEEP.SYNCS 0x989680 ;  /* 0x009896800000895d */ /* 0x004fea0003900000 */
[----:B------:R-:W2:Y:S02]  /*8300*/  @!P0 SYNCS.PHASECHK.TRANS64 P0, [R2+URZ+0x8], R3 ;  /* 0x00000803020085a7 */ /* 0x000ea400080010ff */
[----:B--2---:R-:W-:Y:S05]  /*8310*/  @!P0 BRA `(.L_x_68) ;  /* 0xfffffffc00ec8947 */ /* 0x004fea000383ffff */
[----:B------:R-:W-:Y:S05]  /*8320*/  BRA `(.L_x_67) ;  /* 0xffffffb400d07947 */ /* 0x000fea000383ffff */
.L_x_69:
[----:B-1----:R1:W2:Y:S02]  /*8330*/  SYNCS.PHASECHK.TRANS64.TRYWAIT P0, [R0+URZ+0x4b0], R5 ;  /* 0x0004b005000075a7 */ /* 0x0022a400080011ff */
[----:B--2---:R-:W-:Y:S05]  /*8340*/  @!P0 NANOSLEEP.SYNCS 0x989680 ;  /* 0x009896800000895d */ /* 0x004fea0003900000 */
[----:B------:R-:W2:Y:S02]  /*8350*/  @!P0 SYNCS.PHASECHK.TRANS64 P0, [R0+URZ+0x4b0], R5 ;  /* 0x0004b005000085a7 */ /* 0x000ea400080010ff */
[----:B--2---:R-:W-:Y:S05]  /*8360*/  @!P0 BRA `(.L_x_69) ;  /* 0xfffffffc00f08947 */ /* 0x004fea000383ffff */
[----:B------:R-:W-:Y:S05]  /*8370*/  BRA `(.L_x_155) ;  /* 0xffffffb800a47947 */ /* 0x000fea000383ffff */
.L_x_71:
[----:B------:R-:W-:-:S07]  /*8380*/  MOV R0, UR11 ;  /* 0x0000000b00007c02 */ /* 0x000fce0008000f00 */
.L_x_156:
[----:B-1----:R1:W2:Y:S02]  /*8390*/  SYNCS.PHASECHK.TRANS64.TRYWAIT P0, [R0+URZ+0x4f0], R5 ;  /* 0x0004f005000075a7 */ /* 0x0022a400080011ff */
[----:B--2---:R-:W-:Y:S05]  /*83a0*/  @!P0 NANOSLEEP.SYNCS 0x989680 ;  /* 0x009896800000895d */ /* 0x004fea0003900000 */
[----:B------:R-:W2:Y:S02]  /*83b0*/  @!P0 SYNCS.PHASECHK.TRANS64 P0, [R0+URZ+0x4f0], R5 ;  /* 0x0004f005000085a7 */ /* 0x000ea400080010ff */
[----:B--2---:R-:W-:Y:S05]  /*83c0*/  @!P0 BRA `(.L_x_156) ;  /* 0xfffffffc00f08947 */ /* 0x004fea000383ffff */
[----:B------:R-:W-:Y:S05]  /*83d0*/  BRA `(.L_x_157) ;  /* 0xffffffb800ec7947 */ /* 0x000fea000383ffff */
.L_x_74:
[----:B------:R-:W-:Y:S07]  /*83e0*/  MOV R0, UR9 ;  /* 0x0000000900007c02 */ /* 0x000fee0008000f00 */
.L_x_158:
[----:B-1----:R1:W2:Y:S02]  /*83f0*/  SYNCS.PHASECHK.TRANS64.TRYWAIT P0, [R0+URZ], R5 ;  /* 0x00000005000075a7 */ /* 0x0022a400080011ff */
[----:B--2---:R-:W-:Y:S05]  /*8400*/  @!P0 NANOSLEEP.SYNCS 0x989680 ;  /* 0x009896800000895d */ /* 0x004fea0003900000 */
[----:B------:R-:W2:Y:S02]  /*8410*/  @!P0 SYNCS.PHASECHK.TRANS64 P0, [R0+URZ], R5 ;  /* 0x00000005000085a7 */ /* 0x000ea400080010ff */
[----:B--2---:R-:W-:Y:S05]  /*8420*/  @!P0 BRA `(.L_x_158) ;  /* 0xfffffffc00f08947 */ /* 0x004fea000383ffff */
[----:B------:R-:W-:Y:S05]  /*8430*/  BRA `(.L_x_73) ;  /* 0xffffffbc00047947 */ /* 0x000fea000383ffff */
.L_x_78:
[----:B-1----:R-:W-:-:S07]  /*8440*/  MOV R0, UR7 ;  /* 0x0000000700007c02 */ /* 0x002fce0008000f00 */
.L_x_159:
[----:B-1----:R1:W2:Y:S02]  /*8450*/  SYNCS.PHASECHK.TRANS64.TRYWAIT P0, [R0+URZ], R3 ;  /* 0x00000003000075a7 */ /* 0x0022a400080011ff */
[----:B--2---:R-:W-:Y:S05]  /*8460*/  @!P0 NANOSLEEP.SYNCS 0x989680 ;  /* 0x009896800000895d */ /* 0x004fea0003900000 */
[----:B------:R-:W2:Y:S02]  /*8470*/  @!P0 SYNCS.PHASECHK.TRANS64 P0, [R0+URZ], R3 ;  /* 0x00000003000085a7 */ /* 0x000ea400080010ff */
[----:B--2---:R-:W-:Y:S05]  /*8480*/  @!P0 BRA `(.L_x_159) ;  /* 0xfffffffc00f08947 */ /* 0x004fea000383ffff */
[----:B------:R-:W-:Y:S05]  /*8490*/  BRA `(.L_x_160) ;  /* 0xffffffbc00bc7947 */ /* 0x000fea000383ffff */
.L_x_79:
[----:B------:R-:W-:-:S07]  /*84a0*/  MOV R0, UR7 ;  /* 0x0000000700007c02 */ /* 0x000fce0008000f00 */
.L_x_161:
[----:B-1----:R1:W2:Y:S02]  /*84b0*/  SYNCS.PHASECHK.TRANS64.TRYWAIT P0, [R0+URZ], R3 ;  /* 0x00000003000075a7 */ /* 0x0022a400080011ff */
[----:B--2---:R-:W-:Y:S05]  /*84c0*/  @!P0 NANOSLEEP.SYNCS 0x989680 ;  /* 0x009896800000895d */ /* 0x004fea0003900000 */
[----:B------:R-:W2:Y:S02]  /*84d0*/  @!P0 SYNCS.PHASECHK.TRANS64 P0, [R0+URZ], R3 ;  /* 0x00000003000085a7 */ /* 0x000ea400080010ff */
[----:B--2---:R-:W-:Y:S05]  /*84e0*/  @!P0 BRA `(.L_x_161) ;  /* 0xfffffffc00f08947 */ /* 0x004fea000383ffff */
[----:B------:R-:W-:Y:S05]  /*84f0*/  BRA `(.L_x_162) ;  /* 0xffffffbc00c87947 */ /* 0x000fea000383ffff */
.L_x_80:
[----:B------:R-:W-:-:S07]  /*8500*/  MOV R0, UR7 ;  /* 0x0000000700007c02 */ /* 0x000fce0008000f00 */
.L_x_163:
[----:B-1----:R1:W2:Y:S02]  /*8510*/  SYNCS.PHASECHK.TRANS64.TRYWAIT P0, [R0+URZ], R3 ;  /* 0x00000003000075a7 */ /* 0x0022a400080011ff */
[----:B--2---:R-:W-:Y:S05]  /*8520*/  @!P0 NANOSLEEP.SYNCS 0x989680 ;  /* 0x009896800000895d */ /* 0x004fea0003900000 */
[----:B------:R-:W2:Y:S02]  /*8530*/  @!P0 SYNCS.PHASECHK.TRANS64 P0, [R0+URZ], R3 ;  /* 0x00000003000085a7 */ /* 0x000ea400080010ff */
[----:B--2---:R-:W-:Y:S05]  /*8540*/  @!P0 BRA `(.L_x_163) ;  /* 0xfffffffc00f08947 */ /* 0x004fea000383ffff */
[----:B------:R-:W-:Y:S05]  /*8550*/  BRA `(.L_x_164) ;  /* 0xffffffbc00d47947 */ /* 0x000fea000383ffff */
.L_x_83:
[----:B------:R-:W-:-:S07]  /*8560*/  MOV R0, UR8 ;  /* 0x0000000800007c02 */ /* 0x000fce0008000f00 */
.L_x_165:
[----:B-1----:R1:W2:Y:S02]  /*8570*/  SYNCS.PHASECHK.TRANS64.TRYWAIT P1, [R0+URZ+0x530], R3 ;  /* 0x00053003000075a7 */ /* 0x0022a400080211ff */
[----:B--2---:R-:W-:Y:S05]  /*8580*/  @!P1 NANOSLEEP.SYNCS 0x989680 ;  /* 0x009896800000995d */ /* 0x004fea0003900000 */
[----:B------:R-:W2:Y:S02]  /*8590*/  @!P1 SYNCS.PHASECHK.TRANS64 P1, [R0+URZ+0x530], R3 ;  /* 0x00053003000095a7 */ /* 0x000ea400080210ff */
[----:B--2---:R-:W-:Y:S05]  /*85a0*/  @!P1 BRA `(.L_x_165) ;  /* 0xfffffffc00f09947 */ /* 0x004fea000383ffff */
[----:B------:R-:W-:Y:S05]  /*85b0*/  BRA `(.L_x_166) ;  /* 0xffffffc000207947 */ /* 0x000fea000383ffff */
.L_x_88:
[----:B--2---:R2:W4:Y:S02]  /*85c0*/  SYNCS.PHASECHK.TRANS64.TRYWAIT P0, [R0+URZ+0x4b0], R3 ;  /* 0x0004b003000075a7 */ /* 0x00452400080011ff */
[----:B----4-:R-:W-:Y:S05]  /*85d0*/  @!P0 NANOSLEEP.SYNCS 0x989680 ;  /* 0x009896800000895d */ /* 0x010fea0003900000 */
[----:B------:R-:W4:Y:S02]  /*85e0*/  @!P0 SYNCS.PHASECHK.TRANS64 P0, [R0+URZ+0x4b0], R3 ;  /* 0x0004b003000085a7 */ /* 0x000f2400080010ff */
[----:B----4-:R-:W-:Y:S05]  /*85f0*/  @!P0 BRA `(.L_x_88) ;  /* 0xfffffffc00f08947 */ /* 0x010fea000383ffff */
[----:B------:R-:W-:Y:S05]  /*8600*/  BRA `(.L_x_167) ;  /* 0xffffffc400247947 */ /* 0x000fea000383ffff */
.L_x_91:
[----:B------:R-:W-:Y:S07]  /*8610*/  MOV R0, UR7 ;  /* 0x0000000700007c02 */ /* 0x000fee0008000f00 */
.L_x_168:
[----:B--2---:R2:W4:Y:S02]  /*8620*/  SYNCS.PHASECHK.TRANS64.TRYWAIT P0, [R0+URZ+0x4a8], R3 ;  /* 0x0004a803000075a7 */ /* 0x00452400080011ff */
[----:B----4-:R-:W-:Y:S05]  /*8630*/  @!P0 NANOSLEEP.SYNCS 0x989680 ;  /* 0x009896800000895d */ /* 0x010fea0003900000 */
[----:B------:R-:W4:Y:S02]  /*8640*/  @!P0 SYNCS.PHASECHK.TRANS64 P0, [R0+URZ+0x4a8], R3 ;  /* 0x0004a803000085a7 */ /* 0x000f2400080010ff */
[----:B----4-:R-:W-:Y:S05]  /*8650*/  @!P0 BRA `(.L_x_168) ;  /* 0xfffffffc00f08947 */ /* 0x010fea000383ffff */
[----:B------:R-:W-:Y:S05]  /*8660*/  BRA `(.L_x_90) ;  /* 0xffffffc800047947 */ /* 0x000fea000383ffff */
.L_x_94:
[----:B------:R-:W-:Y:S07]  /*8670*/  MOV R0, UR15 ;  /* 0x0000000f00007c02 */ /* 0x000fee0008000f00 */
.L_x_169:
[----:B-1----:R1:W2:Y:S02]  /*8680*/  SYNCS.PHASECHK.TRANS64.TRYWAIT P0, [R0+URZ+0x488], R3 ;  /* 0x00048803000075a7 */ /* 0x0022a400080011ff */
[----:B--2---:R-:W-:Y:S05]  /*8690*/  @!P0 NANOSLEEP.SYNCS 0x989680 ;  /* 0x009896800000895d */ /* 0x004fea0003900000 */
[----:B------:R-:W2:Y:S02]  /*86a0*/  @!P0 SYNCS.PHASECHK.TRANS64 P0, [R0+URZ+0x488], R3 ;  /* 0x00048803000085a7 */ /* 0x000ea400080010ff */
[----:B--2---:R-:W-:Y:S05]  /*86b0*/  @!P0 BRA `(.L_x_169) ;  /* 0xfffffffc00f08947 */ /* 0x004fea000383ffff */
[----:B------:R-:W-:Y:S05]  /*86c0*/  BRA `(.L_x_170) ;  /* 0xffffffc8007c7947 */ /* 0x000fea000383ffff */
.L_x_95:
[----:B------:R-:W-:Y:S07]  /*86d0*/  MOV R3, UR13 ;  /* 0x0000000d00037c02 */ /* 0x000fee0008000f00 */
.L_x_171:
[----:B-1----:R1:W2:Y:S02]  /*86e0*/  SYNCS.PHASECHK.TRANS64.TRYWAIT P0, [R3+URZ+0x488], R12 ;  /* 0x0004880c030075a7 */ /* 0x0022a400080011ff */
[----:B--2---:R-:W-:Y:S05]  /*86f0*/  @!P0 NANOSLEEP.SYNCS 0x989680 ;  /* 0x009896800000895d */ /* 0x004fea0003900000 */
[----:B------:R-:W2:Y:S02]  /*8700*/  @!P0 SYNCS.PHASECHK.TRANS64 P0, [R3+URZ+0x488], R12 ;  /* 0x0004880c030085a7 */ /* 0x000ea400080010ff */
[----:B--2---:R-:W-:Y:S05]  /*8710*/  @!P0 BRA `(.L_x_171) ;  /* 0xfffffffc00f08947 */ /* 0x004fea000383ffff */
[----:B------:R-:W-:Y:S05]  /*8720*/  BRA `(.L_x_172) ;  /* 0xffffffcc00387947 */ /* 0x000fea000383ffff */
.L_x_97:
[----:B------:R-:W-:-:S07]  /*8730*/  MOV R0, UR4 ;  /* 0x0000000400007c02 */ /* 0x000fce0008000f00 */
.L_x_173:
[----:B-1----:R1:W4:Y:S02]  /*8740*/  SYNCS.PHASECHK.TRANS64.TRYWAIT P0, [R0+URZ], R3 ;  /* 0x00000003000075a7 */ /* 0x00232400080011ff */
[----:B----4-:R-:W-:Y:S05]  /*8750*/  @!P0 NANOSLEEP.SYNCS 0x989680 ;  /* 0x009896800000895d */ /* 0x010fea0003900000 */
[----:B------:R-:W4:Y:S02]  /*8760*/  @!P0 SYNCS.PHASECHK.TRANS64 P0, [R0+URZ], R3 ;  /* 0x00000003000085a7 */ /* 0x000f2400080010ff */
[----:B----4-:R-:W-:Y:S05]  /*8770*/  @!P0 BRA `(.L_x_173) ;  /* 0xfffffffc00f08947 */ /* 0x010fea000383ffff */
[----:B------:R-:W-:Y:S05]  /*8780*/  BRA `(.L_x_174) ;  /* 0xffffffcc00e07947 */ /* 0x000fea000383ffff */
.L_x_98:
[----:B------:R-:W-:-:S07]  /*8790*/  MOV R0, UR4 ;  /* 0x0000000400007c02 */ /* 0x000fce0008000f00 */
.L_x_175:
[----:B-1----:R1:W4:Y:S02]  /*87a0*/  SYNCS.PHASECHK.TRANS64.TRYWAIT P0, [R0+URZ], R3 ;  /* 0x00000003000075a7 */ /* 0x00232400080011ff */
[----:B----4-:R-:W-:Y:S05]  /*87b0*/  @!P0 NANOSLEEP.SYNCS 0x989680 ;  /* 0x009896800000895d */ /* 0x010fea0003900000 */
[----:B------:R-:W4:Y:S02]  /*87c0*/  @!P0 SYNCS.PHASECHK.TRANS64 P0, [R0+URZ], R3 ;  /* 0x00000003000085a7 */ /* 0x000f2400080010ff */
[----:B----4-:R-:W-:Y:S05]  /*87d0*/  @!P0 BRA `(.L_x_175) ;  /* 0xfffffffc00f08947 */ /* 0x010fea000383ffff */
[----:B------:R-:W-:Y:S05]  /*87e0*/  BRA `(.L_x_176) ;  /* 0xffffffcc00ec7947 */ /* 0x000fea000383ffff */
.L_x_100:
[----:B--2---:R2:W4:Y:S02]  /*87f0*/  SYNCS.PHASECHK.TRANS64.TRYWAIT P0, [R0+URZ+0x4b0], R3 ;  /* 0x0004b003000075a7 */ /* 0x00452400080011ff */
[----:B----4-:R-:W-:Y:S05]  /*8800*/  @!P0 NANOSLEEP.SYNCS 0x989680 ;  /* 0x009896800000895d */ /* 0x010fea0003900000 */
[----:B------:R-:W4:Y:S02]  /*8810*/  @!P0 SYNCS.PHASECHK.TRANS64 P0, [R0+URZ+0x4b0], R3 ;  /* 0x0004b003000085a7 */ /* 0x000f2400080010ff */
[----:B----4-:R-:W-:Y:S05]  /*8820*/  @!P0 BRA `(.L_x_100) ;  /* 0xfffffffc00f08947 */ /* 0x010fea000383ffff */
[----:B------:R-:W-:Y:S05]  /*8830*/  BRA `(.L_x_177) ;  /* 0xffffffd000d07947 */ /* 0x000fea000383ffff */
.L_x_110:
[----:B-1----:R1:W3:Y:S02]  /*8840*/  SYNCS.PHASECHK.TRANS64.TRYWAIT P1, [R0+URZ+0x470], R5 ;  /* 0x00047005000075a7 */ /* 0x0022e400080211ff */
[----:B---3--:R-:W-:Y:S05]  /*8850*/  @!P1 NANOSLEEP.SYNCS 0x989680 ;  /* 0x009896800000995d */ /* 0x008fea0003900000 */
[----:B------:R-:W3:Y:S02]  /*8860*/  @!P1 SYNCS.PHASECHK.TRANS64 P1, [R0+URZ+0x470], R5 ;  /* 0x00047005000095a7 */ /* 0x000ee400080210ff */
[----:B---3--:R-:W-:Y:S05]  /*8870*/  @!P1 BRA `(.L_x_110) ;  /* 0xfffffffc00f09947 */ /* 0x008fea000383ffff */
[----:B------:R-:W-:Y:S05]  /*8880*/  BRA `(.L_x_109) ;  /* 0xffffffdc00e87947 */ /* 0x000fea000383ffff */
.L_x_112:
[----:B-1----:R1:W4:Y:S02]  /*8890*/  SYNCS.PHASECHK.TRANS64.TRYWAIT P0, [R76+URZ+0x4d0], R3 ;  /* 0x0004d0034c0075a7 */ /* 0x00232400080011ff */
[----:B----4-:R-:W-:Y:S05]  /*88a0*/  @!P0 NANOSLEEP.SYNCS 0x989680 ;  /* 0x009896800000895d */ /* 0x010fea0003900000 */
[----:B------:R-:W4:Y:S02]  /*88b0*/  @!P0 SYNCS.PHASECHK.TRANS64 P0, [R76+URZ+0x4d0], R3 ;  /* 0x0004d0034c0085a7 */ /* 0x000f2400080010ff */
[----:B----4-:R-:W-:Y:S05]  /*88c0*/  @!P0 BRA `(.L_x_112) ;  /* 0xfffffffc00f08947 */ /* 0x010fea000383ffff */
[----:B------:R-:W-:Y:S05]  /*88d0*/  BRA `(.L_x_111) ;  /* 0xffffffe000187947 */ /* 0x000fea000383ffff */
.L_x_123:
[----:B--2---:R2:W3:Y:S02]  /*88e0*/  SYNCS.PHASECHK.TRANS64.TRYWAIT P0, [R2+URZ+0x470], R83 ;  /* 0x00047053020075a7 */ /* 0x0044e400080011ff */
[----:B---3--:R-:W-:Y:S05]  /*88f0*/  @!P0 NANOSLEEP.SYNCS 0x989680 ;  /* 0x009896800000895d */ /* 0x008fea0003900000 */
[----:B------:R-:W3:Y:S02]  /*8900*/  @!P0 SYNCS.PHASECHK.TRANS64 P0, [R2+URZ+0x470], R83 ;  /* 0x00047053020085a7 */ /* 0x000ee400080010ff */
[----:B---3--:R-:W-:Y:S05]  /*8910*/  @!P0 BRA `(.L_x_123) ;  /* 0xfffffffc00f08947 */ /* 0x008fea000383ffff */
[----:B------:R-:W-:Y:S05]  /*8920*/  BRA `(.L_x_122) ;  /* 0xffffffe8003c7947 */ /* 0x000fea000383ffff */
        .weak           $__internal_0_$__cuda_sm10x_tcgen05_guardrail_trap_col_being_dealloced_not_returned_by_alloc
        .type           $__internal_0_$__cuda_sm10x_tcgen05_guardrail_trap_col_being_dealloced_not_returned_by_alloc,@function
        .size           $__internal_0_$__cuda_sm10x_tcgen05_guardrail_trap_col_being_dealloced_not_returned_by_alloc,($__internal_1_$__cuda_sm10x_tcgen05_guardrail_trap_phase_invalid_during_alloc - $__internal_0_$__cuda_sm10x_tcgen05_guardrail_trap_col_being_dealloced_not_returned_by_alloc)
$__internal_0_$__cuda_sm10x_tcgen05_guardrail_trap_col_being_dealloced_not_returned_by_alloc:
[----:B------:R-:W-:Y:S05]  /*8930*/  BPT.TRAP 0x1 ;  /* 0x000000040000795c */ /* 0x000fea0000300000 */
[----:B------:R-:W-:-:S04]  /*8940*/  HFMA2 R3, -RZ, RZ, 0, 0 ;  /* 0x00000000ff037431 */ /* 0x000fc800000001ff */
[----:B------:R-:W-:Y:S05]  /*8950*/  RET.REL.NODEC R2 `(_ZN7cutlass13device_kernelINS_4gemm6kernel13GemmUniversalIN4cute5tupleIJiiiiEEENS1_10collective13CollectiveMmaINS1_35MainloopSm100TmaUmmaWarpSpecializedILi71ELi2ELi4ENS5_IJNS4_1CILi2EEENSA_ILi1EEESC_EEEEENS5_IJNSA_ILi128EEENSA_ILi64EEENSA_ILi16EEEEEENS_6half_tENS5_IJlSC_lEEESJ_SK_NS4_8TiledMMAINS4_8MMA_AtomIJNS4_26SM100_MMA_F16BF16_2x1SM_SSISJ_SJ_fLi128ELi64ELNS4_4UMMA5MajorE0ELSP_0ELNSO_7ScaleInE0ELSQ_0EEEEEENS4_6LayoutINS5_IJSC_SC_SC_EEENS5_IJNSA_ILi0EEESV_SV_EEEEENS5_IJNS4_10UnderscoreESY_SY_EEEEENS4_18SM100_TMA_2SM_LOADENS4_14ComposedLayoutINS4_7SwizzleILi1ELi4ELi3EEENS4_18smem_ptr_flag_bitsILi16EEENST_INS5_IJNSA_ILi8EEESH_EEENS5_IJSH_SC_EEEEEEEvNS4_8identityES11_S1B_vS1C_EENS_8epilogue10collective18CollectiveEpilogueINS1E_23Sm100TmaWarpSpecializedILi3ELi2ELi16ELb1ELb0EEEJNS5_IJSG_SG_SH_EEENS5_IJNST_ISG_SC_EENST_INS5_IJSH_SB_EEENS5_IJSC_NSA_ILi32EEEEEEEEEEESJ_SK_SJ_SK_NS1E_6fusion15FusionCallbacksIS1I_NS1Q_17LinearCombinationISJ_fSJ_fLNS_15FloatRoundStyleE2EEES1J_S1P_JEEENS4_5SM1004TMEM4LOAD26SM100_TMEM_LOAD_32dp32b16xENS4_13SM90_TMA_LOADES1B_NS4_39AutoVectorizingCopyWithAssumedAlignmentILi128EEENS4_14SM90_TMA_STOREES1B_S22_S22_EEEvvEEEEvNT_6ParamsE) ;  /* 0xffffff7402a87950 */ /* 0x000fea0003c3ffff */
        .weak           $__internal_1_$__cuda_sm10x_tcgen05_guardrail_trap_phase_invalid_during_alloc
        .type           $__internal_1_$__cuda_sm10x_tcgen05_guardrail_trap_phase_invalid_during_alloc,@function
        .size           $__internal_1_$__cuda_sm10x_tcgen05_guardrail_trap_phase_invalid_during_alloc,($__internal_2_$__cuda_sm10x_tcgen05_guardrail_trap_unallocated_columns_being_dealloced - $__internal_1_$__cuda_sm10x_tcgen05_guardrail_trap_phase_invalid_during_alloc)
$__internal_1_$__cuda_sm10x_tcgen05_guardrail_trap_phase_invalid_during_alloc:
[----:B------:R-:W-:Y:S05]  /*8960*/  BPT.TRAP 0x1 ;  /* 0x000000040000795c */ /* 0x000fea0000300000 */
[----:B------:R-:W-:-:S04]  /*8970*/  MOV R3, 0x0 ;  /* 0x0000000000037802 */ /* 0x000fc80000000f00 */
[----:B------:R-:W-:Y:S05]  /*8980*/  RET.REL.NODEC R2 `(_ZN7cutlass13device_kernelINS_4gemm6kernel13GemmUniversalIN4cute5tupleIJiiiiEEENS1_10collective13CollectiveMmaINS1_35MainloopSm100TmaUmmaWarpSpecializedILi71ELi2ELi4ENS5_IJNS4_1CILi2EEENSA_ILi1EEESC_EEEEENS5_IJNSA_ILi128EEENSA_ILi64EEENSA_ILi16EEEEEENS_6half_tENS5_IJlSC_lEEESJ_SK_NS4_8TiledMMAINS4_8MMA_AtomIJNS4_26SM100_MMA_F16BF16_2x1SM_SSISJ_SJ_fLi128ELi64ELNS4_4UMMA5MajorE0ELSP_0ELNSO_7ScaleInE0ELSQ_0EEEEEENS4_6LayoutINS5_IJSC_SC_SC_EEENS5_IJNSA_ILi0EEESV_SV_EEEEENS5_IJNS4_10UnderscoreESY_SY_EEEEENS4_18SM100_TMA_2SM_LOADENS4_14ComposedLayoutINS4_7SwizzleILi1ELi4ELi3EEENS4_18smem_ptr_flag_bitsILi16EEENST_INS5_IJNSA_ILi8EEESH_EEENS5_IJSH_SC_EEEEEEEvNS4_8identityES11_S1B_vS1C_EENS_8epilogue10collective18CollectiveEpilogueINS1E_23Sm100TmaWarpSpecializedILi3ELi2ELi16ELb1ELb0EEEJNS5_IJSG_SG_SH_EEENS5_IJNST_ISG_SC_EENST_INS5_IJSH_SB_EEENS5_IJSC_NSA_ILi32EEEEEEEEEEESJ_SK_SJ_SK_NS1E_6fusion15FusionCallbacksIS1I_NS1Q_17LinearCombinationISJ_fSJ_fLNS_15FloatRoundStyleE2EEES1J_S1P_JEEENS4_5SM1004TMEM4LOAD26SM100_TMEM_LOAD_32dp32b16xENS4_13SM90_TMA_LOADES1B_NS4_39AutoVectorizingCopyWithAssumedAlignmentILi128EEENS4_14SM90_TMA_STOREES1B_S22_S22_EEEvvEEEEvNT_6ParamsE) ;  /* 0xffffff74029c7950 */ /* 0x000fea0003c3ffff */
        .weak           $__internal_2_$__cuda_sm10x_tcgen05_guardrail_trap_unallocated_columns_being_dealloced
        .type           $__internal_2_$__cuda_sm10x_tcgen05_guardrail_trap_unallocated_columns_being_dealloced,@function
        .size           $__internal_2_$__cuda_sm10x_tcgen05_guardrail_trap_unallocated_columns_being_dealloced,(.L_x_179 - $__internal_2_$__cuda_sm10x_tcgen05_guardrail_trap_unallocated_columns_being_dealloced)
$__internal_2_$__cuda_sm10x_tcgen05_guardrail_trap_unallocated_columns_being_dealloced:
[----:B------:R-:W-:Y:S05]  /*8990*/  BPT.TRAP 0x1 ;  /* 0x000000040000795c */ /* 0x000fea0000300000 */
[----:B------:R-:W-:-:S04]  /*89a0*/  HFMA2 R3, -RZ, RZ, 0, 0 ;  /* 0x00000000ff037431 */ /* 0x000fc800000001ff */
[----:B------:R-:W-:Y:S05]  /*89b0*/  RET.REL.NODEC R2 `(_ZN7cutlass13device_kernelINS_4gemm6kernel13GemmUniversalIN4cute5tupleIJiiiiEEENS1_10collective13CollectiveMmaINS1_35MainloopSm100TmaUmmaWarpSpecializedILi71ELi2ELi4ENS5_IJNS4_1CILi2EEENSA_ILi1EEESC_EEEEENS5_IJNSA_ILi128EEENSA_ILi64EEENSA_ILi16EEEEEENS_6half_tENS5_IJlSC_lEEESJ_SK_NS4_8TiledMMAINS4_8MMA_AtomIJNS4_26SM100_MMA_F16BF16_2x1SM_SSISJ_SJ_fLi128ELi64ELNS4_4UMMA5MajorE0ELSP_0ELNSO_7ScaleInE0ELSQ_0EEEEEENS4_6LayoutINS5_IJSC_SC_SC_EEENS5_IJNSA_ILi0EEESV_SV_EEEEENS5_IJNS4_10UnderscoreESY_SY_EEEEENS4_18SM100_TMA_2SM_LOADENS4_14ComposedLayoutINS4_7SwizzleILi1ELi4ELi3EEENS4_18smem_ptr_flag_bitsILi16EEENST_INS5_IJNSA_ILi8EEESH_EEENS5_IJSH_SC_EEEEEEEvNS4_8identityES11_S1B_vS1C_EENS_8epilogue10collective18CollectiveEpilogueINS1E_23Sm100TmaWarpSpecializedILi3ELi2ELi16ELb1ELb0EEEJNS5_IJSG_SG_SH_EEENS5_IJNST_ISG_SC_EENST_INS5_IJSH_SB_EEENS5_IJSC_NSA_ILi32EEEEEEEEEEESJ_SK_SJ_SK_NS1E_6fusion15FusionCallbacksIS1I_NS1Q_17LinearCombinationISJ_fSJ_fLNS_15FloatRoundStyleE2EEES1J_S1P_JEEENS4_5SM1004TMEM4LOAD26SM100_TMEM_LOAD_32dp32b16xENS4_13SM90_TMA_LOADES1B_NS4_39AutoVectorizingCopyWithAssumedAlignmentILi128EEENS4_14SM90_TMA_STOREES1B_S22_S22_EEEvvEEEEvNT_6ParamsE) ;  /* 0xffffff7402907950 */ /* 0x000fea0003c3ffff */
.L_x_178:
[----:B------:R-:W-:-:S00]  /*89c0*/  BRA `(.L_x_178) ;  /* 0xfffffffc00fc7947 */ /* 0x000fc0000383ffff */
[----:B------:R-:W-:-:S00]  /*89d0*/  NOP ;  /* 0x0000000000007918 */ /* 0x000fc00000000000 */
        /* <DEDUP_REMOVED lines=10> */
.L_x_179:


//--------------------- .nv.global.init           --------------------------
	.section	.nv.global.init,"aw",@progbits
.nv.global.init:
	.type		$str$27,@object
	.size		$str$27,($str$28 - $str$27)
$str$27:
        /*0000*/ 	.byte	0x28, 0x61, 0x64, 0x64, 0x72, 0x65, 0x73, 0x73, 0x20, 0x26, 0x20, 0x6d, 0x61, 0x73, 0x6b, 0x29
        /*0010*/ 	.byte	0x20, 0x3d, 0x3d, 0x20, 0x30, 0x00
	.type		$str$28,@object
	.size		$str$28,($str$26 - $str$28)
$str$28:
        /*0016*/ 	.byte	0x2f, 0x74, 0x6d, 0x70, 0x2f, 0x63, 0x75, 0x74, 0x6c, 0x61, 0x73, 0x73, 0x5f, 0x73, 0x77, 0x65
        /*0026*/ 	.byte	0x65, 0x70, 0x5f, 0x73, 0x72, 0x63, 0x2f, 0x69, 0x6e, 0x63, 0x6c, 0x75, 0x64, 0x65, 0x2f, 0x63
        /*0036*/ 	.byte	0x75, 0x74, 0x65, 0x2f, 0x70, 0x6f, 0x69, 0x6e, 0x74, 0x65, 0x72, 0x5f, 0x66, 0x6c, 0x61, 0x67
        /*0046*/ 	.byte	0x67, 0x65, 0x64, 0x2e, 0x68, 0x70, 0x70, 0x00
	.type		$str$26,@object
	.size		$str$26,($str$25 - $str$26)
$str$26:
        /*004e*/ 	.byte	0x2f, 0x74, 0x6d, 0x70, 0x2f, 0x63, 0x75, 0x74, 0x6c, 0x61, 0x73, 0x73, 0x5f, 0x73, 0x77, 0x65
        /*005e*/ 	.byte	0x65, 0x70, 0x5f, 0x73, 0x72, 0x63, 0x2f, 0x69, 0x6e, 0x63, 0x6c, 0x75, 0x64, 0x65, 0x2f, 0x63
        /*006e*/ 	.byte	0x75, 0x74, 0x65, 0x2f, 0x61, 0x74, 0x6f, 0x6d, 0x2f, 0x63, 0x6f, 0x70, 0x79, 0x5f, 0x74, 0x72
        /*007e*/ 	.byte	0x61, 0x69, 0x74, 0x73, 0x5f, 0x73, 0x6d, 0x31, 0x30, 0x30, 0x2e, 0x68, 0x70, 0x70, 0x00
	.type		$str$25,@object
	.size		$str$25,(__unnamed_1 - $str$25)
$str$25:
        /*008d*/ 	.byte	0x28, 0x28, 0x75, 0x69, 0x6e, 0x74, 0x33, 0x32, 0x5f, 0x74, 0x28, 0x74, 0x68, 0x72, 0x65, 0x61
        /*009d*/ 	.byte	0x64, 0x49, 0x64, 0x78, 0x2e, 0x78, 0x29, 0x20, 0x2f, 0x20, 0x33, 0x32, 0x29, 0x20, 0x25, 0x20
        /*00ad*/ 	.byte	0x34, 0x29, 0x20, 0x3d, 0x3d, 0x20, 0x28, 0x28, 0x28, 0x74, 0x6d, 0x65, 0x6d, 0x5f, 0x61, 0x64
        /*00bd*/ 	.byte	0x64, 0x72, 0x20, 0x3e, 0x3e, 0x20, 0x31, 0x36, 0x29, 0x20, 0x2f, 0x20, 0x33, 0x32, 0x29, 0x20
        /*00cd*/ 	.byte	0x25, 0x20, 0x34, 0x29, 0x00
	.type		__unnamed_1,@object
	.size		__unnamed_1,(__unnamed_2 - __unnamed_1)
__unnamed_1:
        /*00d2*/ 	.byte	0x61, 0x75, 0x74, 0x6f, 0x20, 0x63, 0x75, 0x74, 0x65, 0x3a, 0x3a, 0x61, 0x73, 0x5f, 0x70, 0x6f
        /* <DEDUP_REMOVED lines=24> */
        /*0262*/ 	.byte	0x34, 0x38, 0x3e, 0x3e, 0x3e, 0x3e, 0x5d, 0x00
	.type		__unnamed_2,@object
	.size		__unnamed_2,(.L_2 - __unnamed_2)
__unnamed_2:
        /* <DEDUP_REMOVED lines=40> */
        /*04ea*/ 	.byte	0x3a, 0x3a, 0x43, 0x3c, 0x30, 0x3e, 0x3e, 0x3e, 0x3e, 0x5d, 0x00
.L_2:


//--------------------- .nv.shared._ZN7cutlass13device_kernelINS_4gemm6kernel13GemmUniversalIN4cute5tupleIJiiiiEEENS1_10collective13CollectiveMmaINS1_35MainloopSm100TmaUmmaWarpSpecializedILi71ELi2ELi4ENS5_IJNS4_1CILi2EEENSA_ILi1EEESC_EEEEENS5_IJNSA_ILi128EEENSA_ILi64EEENSA_ILi16EEEEEENS_6half_tENS5_IJlSC_lEEESJ_SK_NS4_8TiledMMAINS4_8MMA_AtomIJNS4_26SM100_MMA_F16BF16_2x1SM_SSISJ_SJ_fLi128ELi64ELNS4_4UMMA5MajorE0ELSP_0ELNSO_7ScaleInE0ELSQ_0EEEEEENS4_6LayoutINS5_IJSC_SC_SC_EEENS5_IJNSA_ILi0EEESV_SV_EEEEENS5_IJNS4_10UnderscoreESY_SY_EEEEENS4_18SM100_TMA_2SM_LOADENS4_14ComposedLayoutINS4_7SwizzleILi1ELi4ELi3EEENS4_18smem_ptr_flag_bitsILi16EEENST_INS5_IJNSA_ILi8EEESH_EEENS5_IJSH_SC_EEEEEEEvNS4_8identityES11_S1B_vS1C_EENS_8epilogue10collective18CollectiveEpilogueINS1E_23Sm100TmaWarpSpecializedILi3ELi2ELi16ELb1ELb0EEEJNS5_IJSG_SG_SH_EEENS5_IJNST_ISG_SC_EENST_INS5_IJSH_SB_EEENS5_IJSC_NSA_ILi32EEEEEEEEEEESJ_SK_SJ_SK_NS1E_6fusion15FusionCallbacksIS1I_NS1Q_17LinearCombinationISJ_fSJ_fLNS_15FloatRoundStyleE2EEES1J_S1P_JEEENS4_5SM1004TMEM4LOAD26SM100_TMEM_LOAD_32dp32b16xENS4_13SM90_TMA_LOADES1B_NS4_39AutoVectorizingCopyWithAssumedAlignmentILi128EEENS4_14SM90_TMA_STOREES1B_S22_S22_EEEvvEEEEvNT_6ParamsE --------------------------
	.section	.nv.shared._ZN7cutlass13device_kernelINS_4gemm6kernel13GemmUniversalIN4cute5tupleIJiiiiEEENS1_10collective13CollectiveMmaINS1_35MainloopSm100TmaUmmaWarpSpecializedILi71ELi2ELi4ENS5_IJNS4_1CILi2EEENSA_ILi1EEESC_EEEEENS5_IJNSA_ILi128EEENSA_ILi64EEENSA_ILi16EEEEEENS_6half_tENS5_IJlSC_lEEESJ_SK_NS4_8TiledMMAINS4_8MMA_AtomIJNS4_26SM100_MMA_F16BF16_2x1SM_SSISJ_SJ_fLi128ELi64ELNS4_4UMMA5MajorE0ELSP_0ELNSO_7ScaleInE0ELSQ_0EEEEEENS4_6LayoutINS5_IJSC_SC_SC_EEENS5_IJNSA_ILi0EEESV_SV_EEEEENS5_IJNS4_10UnderscoreESY_SY_EEEEENS4_18SM100_TMA_2SM_LOADENS4_14ComposedLayoutINS4_7SwizzleILi1ELi4ELi3EEENS4_18smem_ptr_flag_bitsILi16EEENST_INS5_IJNSA_ILi8EEESH_EEENS5_IJSH_SC_EEEEEEEvNS4_8identityES11_S1B_vS1C_EENS_8epilogue10collective18CollectiveEpilogueINS1E_23Sm100TmaWarpSpecializedILi3ELi2ELi16ELb1ELb0EEEJNS5_IJSG_SG_SH_EEENS5_IJNST_ISG_SC_EENST_INS5_IJSH_SB_EEENS5_IJSC_NSA_ILi32EEEEEEEEEEESJ_SK_SJ_SK_NS1E_6fusion15FusionCallbacksIS1I_NS1Q_17LinearCombinationISJ_fSJ_fLNS_15FloatRoundStyleE2EEES1J_S1P_JEEENS4_5SM1004TMEM4LOAD26SM100_TMEM_LOAD_32dp32b16xENS4_13SM90_TMA_LOADES1B_NS4_39AutoVectorizingCopyWithAssumedAlignmentILi128EEENS4_14SM90_TMA_STOREES1B_S22_S22_EEEvvEEEEvNT_6ParamsE,"aw",@nobits
	.sectionflags	@""
	.align	16
	.zero		1024


//--------------------- .nv.shared.reserved.0     --------------------------
	.section	.nv.shared.reserved.0,"aw",@nobits
	.weak		__nv_reservedSMEM_offset_0_alias
	.size		__nv_reservedSMEM_offset_0_alias, 0, 64
	.other		__nv_reservedSMEM_offset_0_alias,@"STO_CUDA_RESERVED_SHARED STV_DEFAULT"
__nv_reservedSMEM_offset_0_alias:
	.zero		0
.nv.shared.reserved.0:
	.zero		64
	.weak		__nv_reservedSMEM_tcgen05_partition
	.type		__nv_reservedSMEM_tcgen05_partition,@object
	.size		__nv_reservedSMEM_tcgen05_partition,(.L_0 - __nv_reservedSMEM_tcgen05_partition)
__nv_reservedSMEM_tcgen05_partition:
	.zero		32
.L_0:


//--------------------- .nv.global                --------------------------
	.section	.nv.global,"aw",@nobits
.nv.global:
	.type		_ZN40_INTERNAL_c3c03e17_4_k_cu_44b92eaa_202854cute1_E,@object
	.size		_ZN40_INTERNAL_c3c03e17_4_k_cu_44b92eaa_202854cute1_E,(_ZN40_INTERNAL_c3c03e17_4_k_cu_44b92eaa_202854cuda3std3__45__cpo6cbeginE - _ZN40_INTERNAL_c3c03e17_4_k_cu_44b92eaa_202854cute1_E)
_ZN40_INTERNAL_c3c03e17_4_k_cu_44b92eaa_202854cute1_E:
	.zero		1
	.type		_ZN40_INTERNAL_c3c03e17_4_k_cu_44b92eaa_202854cuda3std3__45__cpo6cbeginE,@object
	.size		_ZN40_INTERNAL_c3c03e17_4_k_cu_44b92eaa_202854cuda3std3__45__cpo6cbeginE,(_ZN40_INTERNAL_c3c03e17_4_k_cu_44b92eaa_202854cuda3std3__48in_placeE - _ZN40_INTERNAL_c3c03e17_4_k_cu_44b92eaa_202854cuda3std3__45__cpo6cbeginE)
_ZN40_INTERNAL_c3c03e17_4_k_cu_44b92eaa_202854cuda3std3__45__cpo6cbeginE:
	.zero		1
	.type		_ZN40_INTERNAL_c3c03e17_4_k_cu_44b92eaa_202854cuda3std3__48in_placeE,@object
	.size		_ZN40_INTERNAL_c3c03e17_4_k_cu_44b92eaa_202854cuda3std3__48in_placeE,(_ZN40_INTERNAL_c3c03e17_4_k_cu_44b92eaa_202854cuda3std6ranges3__45__cpo9iter_moveE - _ZN40_INTERNAL_c3c03e17_4_k_cu_44b92eaa_202854cuda3std3__48in_placeE)
_ZN40_INTERNAL_c3c03e17_4_k_cu_44b92eaa_202854cuda3std3__48in_placeE:
	.zero		1
	.type		_ZN40_INTERNAL_c3c03e17_4_k_cu_44b92eaa_202854cuda3std6ranges3__45__cpo9iter_moveE,@object
	.size		_ZN40_INTERNAL_c3c03e17_4_k_cu_44b92eaa_202854cuda3std6ranges3__45__cpo9iter_moveE,(_ZN40_INTERNAL_c3c03e17_4_k_cu_44b92eaa_202854cuda3std3__45__cpo5beginE - _ZN40_INTERNAL_c3c03e17_4_k_cu_44b92eaa_202854cuda3std6ranges3__45__cpo9iter_moveE)
_ZN40_INTERNAL_c3c03e17_4_k_cu_44b92eaa_202854cuda3std6ranges3__45__cpo9iter_moveE:
	.zero		1
	.type		_ZN40_INTERNAL_c3c03e17_4_k_cu_44b92eaa_202854cuda3std3__45__cpo5beginE,@object
	.size		_ZN40_INTERNAL_c3c03e17_4_k_cu_44b92eaa_202854cuda3std3__45__cpo5beginE,(_ZN40_INTERNAL_c3c03e17_4_k_cu_44b92eaa_202854cuda3std3__442_GLOBAL__N__c3c03e17_4_k_cu_44b92eaa_202856ignoreE - _ZN40_INTERNAL_c3c03e17_4_k_cu_44b92eaa_202854cuda3std3__45__cpo5beginE)
_ZN40_INTERNAL_c3c03e17_4_k_cu_44b92eaa_202854cuda3std3__45__cpo5beginE:
	.zero		1
	.type		_ZN40_INTERNAL_c3c03e17_4_k_cu_44b92eaa_202854cuda3std3__442_GLOBAL__N__c3c03e17_4_k_cu_44b92eaa_202856ignoreE,@object
	.size		_ZN40_INTERNAL_c3c03e17_4_k_cu_44b92eaa_202854cuda3std3__442_GLOBAL__N__c3c03e17_4_k_cu_44b92eaa_202856ignoreE,(_ZN40_INTERNAL_c3c03e17_4_k_cu_44b92eaa_202854cute7productE - _ZN40_INTERNAL_c3c03e17_4_k_cu_44b92eaa_202854cuda3std3__442_GLOBAL__N__c3c03e17_4_k_cu_44b92eaa_202856ignoreE)
_ZN40_INTERNAL_c3c03e17_4_k_cu_44b92eaa_202854cuda3std3__442_GLOBAL__N__c3c03e17_4_k_cu_44b92eaa_202856ignoreE:
	.zero		1
	.type		_ZN40_INTERNAL_c3c03e17_4_k_cu_44b92eaa_202854cute7productE,@object
	.size		_ZN40_INTERNAL_c3c03e17_4_k_cu_44b92eaa_202854cute7productE,(_ZN40_INTERNAL_c3c03e17_4_k_cu_44b92eaa_202854cuda3std3__45__cpo3endE - _ZN40_INTERNAL_c3c03e17_4_k_cu_44b92eaa_202854cute7productE)
_ZN40_INTERNAL_c3c03e17_4_k_cu_44b92eaa_202854cute7productE:
	.zero		1
	.type		_ZN40_INTERNAL_c3c03e17_4_k_cu_44b92eaa_202854cuda3std3__45__cpo3endE,@object
	.size		_ZN40_INTERNAL_c3c03e17_4_k_cu_44b92eaa_202854cuda3std3__45__cpo3endE,(_ZN40_INTERNAL_c3c03e17_4_k_cu_44b92eaa_202854cuda3std3__419piecewise_constructE - _ZN40_INTERNAL_c3c03e17_4_k_cu_44b92eaa_202854cuda3std3__45__cpo3endE)
_ZN40_INTERNAL_c3c03e17_4_k_cu_44b92eaa_202854cuda3std3__45__cpo3endE:
	.zero		1
	.type		_ZN40_INTERNAL_c3c03e17_4_k_cu_44b92eaa_202854cuda3std3__419piecewise_constructE,@object
	.size		_ZN40_INTERNAL_c3c03e17_4_k_cu_44b92eaa_202854cuda3std3__419piecewise_constructE,(_ZN40_INTERNAL_c3c03e17_4_k_cu_44b92eaa_202854cuda3std3__45__cpo4cendE - _ZN40_INTERNAL_c3c03e17_4_k_cu_44b92eaa_202854cuda3std3__419piecewise_constructE)
_ZN40_INTERNAL_c3c03e17_4_k_cu_44b92eaa_202854cuda3std3__419piecewise_constructE:
	.zero		1
	.type		_ZN40_INTERNAL_c3c03e17_4_k_cu_44b92eaa_202854cuda3std3__45__cpo4cendE,@object
	.size		_ZN40_INTERNAL_c3c03e17_4_k_cu_44b92eaa_202854cuda3std3__45__cpo4cendE,(_ZN40_INTERNAL_c3c03e17_4_k_cu_44b92eaa_202854cuda3std6ranges3__45__cpo4swapE - _ZN40_INTERNAL_c3c03e17_4_k_cu_44b92eaa_202854cuda3std3__45__cpo4cendE)
_ZN40_INTERNAL_c3c03e17_4_k_cu_44b92eaa_202854cuda3std3__45__cpo4cendE:
	.zero		1
	.type		_ZN40_INTERNAL_c3c03e17_4_k_cu_44b92eaa_202854cuda3std6ranges3__45__cpo4swapE,@object
	.size		_ZN40_INTERNAL_c3c03e17_4_k_cu_44b92eaa_202854cuda3std6ranges3__45__cpo4swapE,(.L_10 - _ZN40_INTERNAL_c3c03e17_4_k_cu_44b92eaa_202854cuda3std6ranges3__45__cpo4swapE)
_ZN40_INTERNAL_c3c03e17_4_k_cu_44b92eaa_202854cuda3std6ranges3__45__cpo4swapE:
	.zero		1
.L_10:


//--------------------- .nv.constant0._ZN7cutlass13device_kernelINS_4gemm6kernel13GemmUniversalIN4cute5tupleIJiiiiEEENS1_10collective13CollectiveMmaINS1_35MainloopSm100TmaUmmaWarpSpecializedILi71ELi2ELi4ENS5_IJNS4_1CILi2EEENSA_ILi1EEESC_EEEEENS5_IJNSA_ILi128EEENSA_ILi64EEENSA_ILi16EEEEEENS_6half_tENS5_IJlSC_lEEESJ_SK_NS4_8TiledMMAINS4_8MMA_AtomIJNS4_26SM100_MMA_F16BF16_2x1SM_SSISJ_SJ_fLi128ELi64ELNS4_4UMMA5MajorE0ELSP_0ELNSO_7ScaleInE0ELSQ_0EEEEEENS4_6LayoutINS5_IJSC_SC_SC_EEENS5_IJNSA_ILi0EEESV_SV_EEEEENS5_IJNS4_10UnderscoreESY_SY_EEEEENS4_18SM100_TMA_2SM_LOADENS4_14ComposedLayoutINS4_7SwizzleILi1ELi4ELi3EEENS4_18smem_ptr_flag_bitsILi16EEENST_INS5_IJNSA_ILi8EEESH_EEENS5_IJSH_SC_EEEEEEEvNS4_8identityES11_S1B_vS1C_EENS_8epilogue10collective18CollectiveEpilogueINS1E_23Sm100TmaWarpSpecializedILi3ELi2ELi16ELb1ELb0EEEJNS5_IJSG_SG_SH_EEENS5_IJNST_ISG_SC_EENST_INS5_IJSH_SB_EEENS5_IJSC_NSA_ILi32EEEEEEEEEEESJ_SK_SJ_SK_NS1E_6fusion15FusionCallbacksIS1I_NS1Q_17LinearCombinationISJ_fSJ_fLNS_15FloatRoundStyleE2EEES1J_S1P_JEEENS4_5SM1004TMEM4LOAD26SM100_TMEM_LOAD_32dp32b16xENS4_13SM90_TMA_LOADES1B_NS4_39AutoVectorizingCopyWithAssumedAlignmentILi128EEENS4_14SM90_TMA_STOREES1B_S22_S22_EEEvvEEEEvNT_6ParamsE --------------------------
	.section	.nv.constant0._ZN7cutlass13device_kernelINS_4gemm6kernel13GemmUniversalIN4cute5tupleIJiiiiEEENS1_10collective13CollectiveMmaINS1_35MainloopSm100TmaUmmaWarpSpecializedILi71ELi2ELi4ENS5_IJNS4_1CILi2EEENSA_ILi1EEESC_EEEEENS5_IJNSA_ILi128EEENSA_ILi64EEENSA_ILi16EEEEEENS_6half_tENS5_IJlSC_lEEESJ_SK_NS4_8TiledMMAINS4_8MMA_AtomIJNS4_26SM100_MMA_F16BF16_2x1SM_SSISJ_SJ_fLi128ELi64ELNS4_4UMMA5MajorE0ELSP_0ELNSO_7ScaleInE0ELSQ_0EEEEEENS4_6LayoutINS5_IJSC_SC_SC_EEENS5_IJNSA_ILi0EEESV_SV_EEEEENS5_IJNS4_10UnderscoreESY_SY_EEEEENS4_18SM100_TMA_2SM_LOADENS4_14ComposedLayoutINS4_7SwizzleILi1ELi4ELi3EEENS4_18smem_ptr_flag_bitsILi16EEENST_INS5_IJNSA_ILi8EEESH_EEENS5_IJSH_SC_EEEEEEEvNS4_8identityES11_S1B_vS1C_EENS_8epilogue10collective18CollectiveEpilogueINS1E_23Sm100TmaWarpSpecializedILi3ELi2ELi16ELb1ELb0EEEJNS5_IJSG_SG_SH_EEENS5_IJNST_ISG_SC_EENST_INS5_IJSH_SB_EEENS5_IJSC_NSA_ILi32EEEEEEEEEEESJ_SK_SJ_SK_NS1E_6fusion15FusionCallbacksIS1I_NS1Q_17LinearCombinationISJ_fSJ_fLNS_15FloatRoundStyleE2EEES1J_S1P_JEEENS4_5SM1004TMEM4LOAD26SM100_TMEM_LOAD_32dp32b16xENS4_13SM90_TMA_LOADES1B_NS4_39AutoVectorizingCopyWithAssumedAlignmentILi128EEENS4_14SM90_TMA_STOREES1B_S22_S22_EEEvvEEEEvNT_6ParamsE,"a",@progbits
	.sectionflags	@""
	.align	4
.nv.constant0._ZN7cutlass13device_kernelINS_4gemm6kernel13GemmUniversalIN4cute5tupleIJiiiiEEENS1_10collective13CollectiveMmaINS1_35MainloopSm100TmaUmmaWarpSpecializedILi71ELi2ELi4ENS5_IJNS4_1CILi2EEENSA_ILi1EEESC_EEEEENS5_IJNSA_ILi128EEENSA_ILi64EEENSA_ILi16EEEEEENS_6half_tENS5_IJlSC_lEEESJ_SK_NS4_8TiledMMAINS4_8MMA_AtomIJNS4_26SM100_MMA_F16BF16_2x1SM_SSISJ_SJ_fLi128ELi64ELNS4_4UMMA5MajorE0ELSP_0ELNSO_7ScaleInE0ELSQ_0EEEEEENS4_6LayoutINS5_IJSC_SC_SC_EEENS5_IJNSA_ILi0EEESV_SV_EEEEENS5_IJNS4_10UnderscoreESY_SY_EEEEENS4_18SM100_TMA_2SM_LOADENS4_14ComposedLayoutINS4_7SwizzleILi1ELi4ELi3EEENS4_18smem_ptr_flag_bitsILi16EEENST_INS5_IJNSA_ILi8EEESH_EEENS5_IJSH_SC_EEEEEEEvNS4_8identityES11_S1B_vS1C_EENS_8epilogue10collective18CollectiveEpilogueINS1E_23Sm100TmaWarpSpecializedILi3ELi2ELi16ELb1ELb0EEEJNS5_IJSG_SG_SH_EEENS5_IJNST_ISG_SC_EENST_INS5_IJSH_SB_EEENS5_IJSC_NSA_ILi32EEEEEEEEEEESJ_SK_SJ_SK_NS1E_6fusion15FusionCallbacksIS1I_NS1Q_17LinearCombinationISJ_fSJ_fLNS_15FloatRoundStyleE2EEES1J_S1P_JEEENS4_5SM1004TMEM4LOAD26SM100_TMEM_LOAD_32dp32b16xENS4_13SM90_TMA_LOADES1B_NS4_39AutoVectorizingCopyWithAssumedAlignmentILi128EEENS4_14SM90_TMA_STOREES1B_S22_S22_EEEvvEEEEvNT_6ParamsE:
	.zero		2944


//--------------------- SYMBOLS --------------------------

	.type		.nv.reservedSmem.offset0,@object
	.size		.nv.reservedSmem.offset0,0x4
	.type		.nv.reservedSmem.cap,@object
	.size		.nv.reservedSmem.cap,0x4
	.type		__assertfail,@function
